	.target	sm_90a

	.elftype	@"ET_EXEC"


//--------------------- .note.nv.tkinfo           --------------------------
	.section	.note.nv.tkinfo,"",@"SHT_NOTE"
	.sectionflags	@"SHF_NOTE_NV_TKINFO"
	.tkinfo
        /*0018*/ 	.word	0x00000002
        /*0030*/ 	.string	""
        /*0030*/ 	.string	"ptxas"
        /*0030*/ 	.string	"Cuda compilation tools, release 13.0, V13.0.88"
        /*0030*/ 	.string	"Build cuda_13.0.r13.0/compiler.36424714_0"
        /*0030*/ 	.string	"-arch sm_90a -m 64 "



//--------------------- .note.nv.cuinfo           --------------------------
	.section	.note.nv.cuinfo,"",@"SHT_NOTE"
	.sectionflags	@"SHF_NOTE_NV_CUINFO"
        /*0018*/ 	.short	0x0002
        /*001a*/ 	.short	0x005a
        /*001c*/ 	.short	0x0082
	.zero		2


//--------------------- .nv.info                  --------------------------
	.section	.nv.info,"",@"SHT_CUDA_INFO"
	.align	4


	//----- nvinfo : EIATTR_REGCOUNT
	.align		4
        /*0000*/ 	.byte	0x04, 0x2f
        /*0002*/ 	.short	(.L_15 - .L_14)
	.align		4
.L_14:
        /*0004*/ 	.word	index@(_ZN7cutlass13device_kernelINS_4gemm6kernel13GemmUniversalIN4cute5tupleIJiiiiEEENS1_10collective13CollectiveMmaINS1_34MainloopSm90TmaGmmaWarpSpecializedILi3ENS5_IJNS4_1CILi1EEESB_SB_EEENS1_35KernelTmaWarpSpecializedCooperativeEEENS5_IJNSA_ILi256EEESF_NSA_ILi128EEEEEENS_6half_tENS5_IJlSB_lEEESI_SJ_NS4_8TiledMMAINS4_8MMA_AtomIJNS4_4SM904GMMA26MMA_64x256x16_F32F16F16_SSILNSN_5MajorE0ELSP_0ELNSN_7ScaleInE1ELSQ_1EEEEEENS4_6LayoutINS5_IJNSA_ILi2EEESB_SB_EEENS5_IJSB_NSA_ILi0EEESW_EEEEENS5_IJNS4_10UnderscoreESZ_SZ_EEEEENS4_13SM90_TMA_LOADENS4_14ComposedLayoutINS4_7SwizzleILi3ELi4ELi3EEENS4_18smem_ptr_flag_bitsILi16EEENST_INS5_IJNSA_ILi8EEENSA_ILi64EEEEEENS5_IJS19_SB_EEEEEEEvNS4_8identityES12_S1D_vS1E_EENS_8epilogue10collective6detail29Sm90TmaWarpSpecializedAdapterINS1H_15DefaultEpilogueISI_SJ_SJ_NS1G_6thread17LinearCombinationISI_Li1EffLNS1L_9ScaleType4KindE0ELNS_15FloatRoundStyleE2ESI_EENS1_15EpilogueDefaultEEEEEvvEEEEvNT_6ParamsE)
        /*0008*/ 	.word	0x000000a8


	//----- nvinfo : EIATTR_FRAME_SIZE
	.align		4
.L_15:
        /*000c*/ 	.byte	0x04, 0x11
        /*000e*/ 	.short	(.L_17 - .L_16)
	.align		4
.L_16:
        /*0010*/ 	.word	index@(_ZN7cutlass13device_kernelINS_4gemm6kernel13GemmUniversalIN4cute5tupleIJiiiiEEENS1_10collective13CollectiveMmaINS1_34MainloopSm90TmaGmmaWarpSpecializedILi3ENS5_IJNS4_1CILi1EEESB_SB_EEENS1_35KernelTmaWarpSpecializedCooperativeEEENS5_IJNSA_ILi256EEESF_NSA_ILi128EEEEEENS_6half_tENS5_IJlSB_lEEESI_SJ_NS4_8TiledMMAINS4_8MMA_AtomIJNS4_4SM904GMMA26MMA_64x256x16_F32F16F16_SSILNSN_5MajorE0ELSP_0ELNSN_7ScaleInE1ELSQ_1EEEEEENS4_6LayoutINS5_IJNSA_ILi2EEESB_SB_EEENS5_IJSB_NSA_ILi0EEESW_EEEEENS5_IJNS4_10UnderscoreESZ_SZ_EEEEENS4_13SM90_TMA_LOADENS4_14ComposedLayoutINS4_7SwizzleILi3ELi4ELi3EEENS4_18smem_ptr_flag_bitsILi16EEENST_INS5_IJNSA_ILi8EEENSA_ILi64EEEEEENS5_IJS19_SB_EEEEEEEvNS4_8identityES12_S1D_vS1E_EENS_8epilogue10collective6detail29Sm90TmaWarpSpecializedAdapterINS1H_15DefaultEpilogueISI_SJ_SJ_NS1G_6thread17LinearCombinationISI_Li1EffLNS1L_9ScaleType4KindE0ELNS_15FloatRoundStyleE2ESI_EENS1_15EpilogueDefaultEEEEEvvEEEEvNT_6ParamsE)
        /*0014*/ 	.word	0x00000cf0


	//----- nvinfo : EIATTR_MIN_STACK_SIZE
	.align		4
.L_17:
        /*0018*/ 	.byte	0x04, 0x12
        /*001a*/ 	.short	(.L_19 - .L_18)
	.align		4
.L_18:
        /*001c*/ 	.word	index@(_ZN7cutlass13device_kernelINS_4gemm6kernel13GemmUniversalIN4cute5tupleIJiiiiEEENS1_10collective13CollectiveMmaINS1_34MainloopSm90TmaGmmaWarpSpecializedILi3ENS5_IJNS4_1CILi1EEESB_SB_EEENS1_35KernelTmaWarpSpecializedCooperativeEEENS5_IJNSA_ILi256EEESF_NSA_ILi128EEEEEENS_6half_tENS5_IJlSB_lEEESI_SJ_NS4_8TiledMMAINS4_8MMA_AtomIJNS4_4SM904GMMA26MMA_64x256x16_F32F16F16_SSILNSN_5MajorE0ELSP_0ELNSN_7ScaleInE1ELSQ_1EEEEEENS4_6LayoutINS5_IJNSA_ILi2EEESB_SB_EEENS5_IJSB_NSA_ILi0EEESW_EEEEENS5_IJNS4_10UnderscoreESZ_SZ_EEEEENS4_13SM90_TMA_LOADENS4_14ComposedLayoutINS4_7SwizzleILi3ELi4ELi3EEENS4_18smem_ptr_flag_bitsILi16EEENST_INS5_IJNSA_ILi8EEENSA_ILi64EEEEEENS5_IJS19_SB_EEEEEEEvNS4_8identityES12_S1D_vS1E_EENS_8epilogue10collective6detail29Sm90TmaWarpSpecializedAdapterINS1H_15DefaultEpilogueISI_SJ_SJ_NS1G_6thread17LinearCombinationISI_Li1EffLNS1L_9ScaleType4KindE0ELNS_15FloatRoundStyleE2ESI_EENS1_15EpilogueDefaultEEEEEvvEEEEvNT_6ParamsE)
        /*0020*/ 	.word	0x00000cf0
.L_19:


//--------------------- .nv.compat                --------------------------
	.section	.nv.compat,"",@"SHT_CUDA_COMPAT_INFO"
	.align	4
        /*0000*/ 	.byte	0x02, 0x09, 0x01, 0x00, 0x02, 0x02, 0x04, 0x00, 0x02, 0x05, 0x05, 0x00, 0x03, 0x07, 0x01, 0x01
        /*0010*/ 	.byte	0x02, 0x03, 0x01, 0x00, 0x02, 0x06, 0x01, 0x00, 0x04, 0x0b, 0x08, 0x00, 0x00, 0x00, 0x00, 0x00
        /*0020*/ 	.byte	0x00, 0x00, 0x00, 0x00


//--------------------- .nv.info._ZN7cutlass13device_kernelINS_4gemm6kernel13GemmUniversalIN4cute5tupleIJiiiiEEENS1_10collective13CollectiveMmaINS1_34MainloopSm90TmaGmmaWarpSpecializedILi3ENS5_IJNS4_1CILi1EEESB_SB_EEENS1_35KernelTmaWarpSpecializedCooperativeEEENS5_IJNSA_ILi256EEESF_NSA_ILi128EEEEEENS_6half_tENS5_IJlSB_lEEESI_SJ_NS4_8TiledMMAINS4_8MMA_AtomIJNS4_4SM904GMMA26MMA_64x256x16_F32F16F16_SSILNSN_5MajorE0ELSP_0ELNSN_7ScaleInE1ELSQ_1EEEEEENS4_6LayoutINS5_IJNSA_ILi2EEESB_SB_EEENS5_IJSB_NSA_ILi0EEESW_EEEEENS5_IJNS4_10UnderscoreESZ_SZ_EEEEENS4_13SM90_TMA_LOADENS4_14ComposedLayoutINS4_7SwizzleILi3ELi4ELi3EEENS4_18smem_ptr_flag_bitsILi16EEENST_INS5_IJNSA_ILi8EEENSA_ILi64EEEEEENS5_IJS19_SB_EEEEEEEvNS4_8identityES12_S1D_vS1E_EENS_8epilogue10collective6detail29Sm90TmaWarpSpecializedAdapterINS1H_15DefaultEpilogueISI_SJ_SJ_NS1G_6thread17LinearCombinationISI_Li1EffLNS1L_9ScaleType4KindE0ELNS_15FloatRoundStyleE2ESI_EENS1_15EpilogueDefaultEEEEEvvEEEEvNT_6ParamsE --------------------------
	.section	.nv.info._ZN7cutlass13device_kernelINS_4gemm6kernel13GemmUniversalIN4cute5tupleIJiiiiEEENS1_10collective13CollectiveMmaINS1_34MainloopSm90TmaGmmaWarpSpecializedILi3ENS5_IJNS4_1CILi1EEESB_SB_EEENS1_35KernelTmaWarpSpecializedCooperativeEEENS5_IJNSA_ILi256EEESF_NSA_ILi128EEEEEENS_6half_tENS5_IJlSB_lEEESI_SJ_NS4_8TiledMMAINS4_8MMA_AtomIJNS4_4SM904GMMA26MMA_64x256x16_F32F16F16_SSILNSN_5MajorE0ELSP_0ELNSN_7ScaleInE1ELSQ_1EEEEEENS4_6LayoutINS5_IJNSA_ILi2EEESB_SB_EEENS5_IJSB_NSA_ILi0EEESW_EEEEENS5_IJNS4_10UnderscoreESZ_SZ_EEEEENS4_13SM90_TMA_LOADENS4_14ComposedLayoutINS4_7SwizzleILi3ELi4ELi3EEENS4_18smem_ptr_flag_bitsILi16EEENST_INS5_IJNSA_ILi8EEENSA_ILi64EEEEEENS5_IJS19_SB_EEEEEEEvNS4_8identityES12_S1D_vS1E_EENS_8epilogue10collective6detail29Sm90TmaWarpSpecializedAdapterINS1H_15DefaultEpilogueISI_SJ_SJ_NS1G_6thread17LinearCombinationISI_Li1EffLNS1L_9ScaleType4KindE0ELNS_15FloatRoundStyleE2ESI_EENS1_15EpilogueDefaultEEEEEvvEEEEvNT_6ParamsE,"",@"SHT_CUDA_INFO"
	.sectionflags	@""
	.align	4


	//----- nvinfo : EIATTR_CUDA_API_VERSION
	.align		4
        /*0000*/ 	.byte	0x04, 0x37
        /*0002*/ 	.short	(.L_21 - .L_20)
.L_20:
        /*0004*/ 	.word	0x00000082


	//----- nvinfo : EIATTR_KPARAM_INFO
	.align		4
.L_21:
        /*0008*/ 	.byte	0x04, 0x17
        /*000a*/ 	.short	(.L_23 - .L_22)
.L_22:
        /*000c*/ 	.word	0x00000000
        /*0010*/ 	.short	0x0000
        /*0012*/ 	.short	0x0070
        /*0014*/ 	.byte	0x00, 0xf0, 0x01, 0x10


	//----- nvinfo : EIATTR_SPARSE_MMA_MASK
	.align		4
.L_23:
        /*0018*/ 	.byte	0x03, 0x50
        /*001a*/ 	.short	0x0000


	//----- nvinfo : EIATTR_MAXREG_COUNT
	.align		4
        /*001c*/ 	.byte	0x03, 0x1b
        /*001e*/ 	.short	0x00a8


	//----- nvinfo : EIATTR_NUM_BARRIERS
	.align		4
        /*0020*/ 	.byte	0x02, 0x4c
        /*0022*/ 	.byte	0x01
	.zero		1


	//----- nvinfo : EIATTR_EXTERNS
	.align		4
        /*0024*/ 	.byte	0x04, 0x0f
        /*0026*/ 	.short	(.L_25 - .L_24)


	//   ....[0]....
	.align		4
.L_24:
        /*0028*/ 	.word	index@(__assertfail)


	//----- nvinfo : EIATTR_ANNOTATIONS
	.align		4
.L_25:
        /*002c*/ 	.byte	0x04, 0x55
        /*002e*/ 	.short	(.L_27 - .L_26)


	//   ....[0]....
.L_26:
        /*0030*/ 	.word	0x00000001
        /*0034*/ 	.byte	0x70, 0x06, 0x00, 0x00, 0x01, 0x00, 0x00, 0x00, 0x90, 0x06, 0x00, 0x00, 0x01, 0x00, 0x00, 0x00
        /* <DEDUP_REMOVED lines=1382> */
        /*56a4*/ 	.byte	0x20, 0x2e, 0x02, 0x00, 0x01, 0x00, 0x00, 0x00, 0x40, 0x2e, 0x02, 0x00


	//----- nvinfo : EIATTR_MERCURY_ISA_VERSION
	.align		4
.L_27:
        /*56b0*/ 	.byte	0x03, 0x5f
        /*56b2*/ 	.short	0x0101


	//----- nvinfo : EIATTR_INT_WARP_WIDE_INSTR_OFFSETS
	.align		4
        /*56b4*/ 	.byte	0x04, 0x31
        /*56b6*/ 	.short	(.L_29 - .L_28)


	//   ....[0]....
.L_28:
        /*56b8*/ 	.word	0x000004e0


	//   ....[1]....
        /*56bc*/ 	.word	0x000004f0


	//   ....[2]....
        /*56c0*/ 	.word	0x00000580


	//----- nvinfo : EIATTR_COOP_GROUP_MASK_REGIDS
	.align		4
.L_29:
        /*56c4*/ 	.byte	0x04, 0x29
        /*56c6*/ 	.short	(.L_31 - .L_30)


	//   ....[0]....
.L_30:
        /*56c8*/ 	.word	0xffffffff


	//   ....[1]....
        /*56cc*/ 	.word	0xffffffff


	//   ....[2]....
        /*56d0*/ 	.word	0xffffffff


	//   ....[3]....
        /*56d4*/ 	.word	0xffffffff


	//   ....[4]....
        /*56d8*/ 	.word	0xffffffff


	//----- nvinfo : EIATTR_COOP_GROUP_INSTR_OFFSETS
	.align		4
.L_31:
        /*56dc*/ 	.byte	0x04, 0x28
        /*56de*/ 	.short	(.L_33 - .L_32)


	//   ....[0]....
.L_32:
        /*56e0*/ 	.word	0x00000070


	//   ....[1]....
        /*56e4*/ 	.word	0x00000080


	//   ....[2]....
        /*56e8*/ 	.word	0x000001a0


	//   ....[3]....
        /*56ec*/ 	.word	0x00000390


	//   ....[4]....
        /*56f0*/ 	.word	0x00001150


	//----- nvinfo : EIATTR_REG_RECONFIG
	.align		4
.L_33:
        /*56f4*/ 	.byte	0x01, 0x54
	.zero		2


	//----- nvinfo : EIATTR_SYSCALL_OFFSETS
	.align		4
        /*56f8*/ 	.byte	0x04, 0x46
        /*56fa*/ 	.short	(.L_35 - .L_34)


	//   ....[0]....
.L_34:
        /*56fc*/ 	.word	0x00001300


	//----- nvinfo : EIATTR_MBARRIER_INSTR_OFFSETS
	.align		4
.L_35:
        /*5700*/ 	.byte	0x04, 0x39
        /*5702*/ 	.short	(.L_37 - .L_36)


	//   ....[0]....
.L_36:
        /*5704*/ 	.word	0x00000320
        /*5708*/ 	.word	0x000000ff
        /*570c*/ 	.word	0x00000000
        /*5710*/ 	.short	0x0100
        /*5712*/ 	.byte	0x08
	.zero		1


	//   ....[1]....
        /*5714*/ 	.word	0x00000330
        /*5718*/ 	.word	0x000000ff
        /*571c*/ 	.word	0x00000018
        /*5720*/ 	.short	0x0100
        /*5722*/ 	.byte	0x08
	.zero		1


	//   ....[2]....
        /*5724*/ 	.word	0x00000340
        /*5728*/ 	.word	0x000000ff
        /*572c*/ 	.word	0x00000008
        /*5730*/ 	.short	0x0100
        /*5732*/ 	.byte	0x08
	.zero		1


	//   ....[3]....
        /*5734*/ 	.word	0x00000350
        /*5738*/ 	.word	0x000000ff
        /*573c*/ 	.word	0x00000020
        /*5740*/ 	.short	0x0100
        /*5742*/ 	.byte	0x08
	.zero		1


	//   ....[4]....
        /*5744*/ 	.word	0x00000360
        /*5748*/ 	.word	0x000000ff
        /*574c*/ 	.word	0x00000010
        /*5750*/ 	.short	0x0100
        /*5752*/ 	.byte	0x08
	.zero		1


	//   ....[5]....
        /*5754*/ 	.word	0x00000370
        /*5758*/ 	.word	0x000000ff
        /*575c*/ 	.word	0x00000028
        /*5760*/ 	.short	0x0100
        /*5762*/ 	.byte	0x08
	.zero		1


	//   ....[6]....
        /*5764*/ 	.word	0x00000600
        /*5768*/ 	.word	0x000000ff
        /*576c*/ 	.word	0x00000040
        /*5770*/ 	.short	0x0100
        /*5772*/ 	.byte	0x10
	.zero		1


	//   ....[7]....
        /*5774*/ 	.word	0x000006a0
        /*5778*/ 	.word	0x000000ff
        /*577c*/ 	.word	0x00000048
        /*5780*/ 	.short	0x0100
        /*5782*/ 	.byte	0x10
	.zero		1


	//   ....[8]....
        /*5784*/ 	.word	0x000013a0
        /*5788*/ 	.word	0x00000003
        /*578c*/ 	.word	0x00000000
        /*5790*/ 	.short	0x010a
        /*5792*/ 	.byte	0x3f
	.zero		1


	//   ....[9]....
        /*5794*/ 	.word	0x000013e0
        /*5798*/ 	.word	0x00000003
        /*579c*/ 	.word	0x00000000
        /*57a0*/ 	.short	0x010a
        /*57a2*/ 	.byte	0x3f
	.zero		1


	//   ....[10]....
        /*57a4*/ 	.word	0x000089c0
        /*57a8*/ 	.word	0x000000ff
        /*57ac*/ 	.word	0x00000000
        /*57b0*/ 	.short	0x010a
        /*57b2*/ 	.byte	0x0a
	.zero		1


	//   ....[11]....
        /*57b4*/ 	.word	0x00008a00
        /*57b8*/ 	.word	0x000000ff
        /*57bc*/ 	.word	0x00000000
        /*57c0*/ 	.short	0x010a
        /*57c2*/ 	.byte	0x0a
	.zero		1


	//   ....[12]....
        /*57c4*/ 	.word	0x00010aa0
        /*57c8*/ 	.word	0x000000ff
        /*57cc*/ 	.word	0x00000000
        /*57d0*/ 	.short	0x0101
        /*57d2*/ 	.byte	0x08
	.zero		1


	//   ....[13]....
        /*57d4*/ 	.word	0x00010cb0
        /*57d8*/ 	.word	0x000000ff
        /*57dc*/ 	.word	0x00000000
        /*57e0*/ 	.short	0x0101
        /*57e2*/ 	.byte	0x06
	.zero		1


	//   ....[14]....
        /*57e4*/ 	.word	0x00022940
        /*57e8*/ 	.word	0x0000000e
        /*57ec*/ 	.word	0x00000018
        /*57f0*/ 	.short	0x010a
        /*57f2*/ 	.byte	0x3f
	.zero		1


	//   ....[15]....
        /*57f4*/ 	.word	0x00022d40
        /*57f8*/ 	.word	0x00000002
        /*57fc*/ 	.word	0x00000048
        /*5800*/ 	.short	0x0101
        /*5802*/ 	.byte	0x3f
	.zero		1


	//   ....[16]....
        /*5804*/ 	.word	0x00023540
        /*5808*/ 	.word	0x00000004
        /*580c*/ 	.word	0x00000000
        /*5810*/ 	.short	0x010a
        /*5812*/ 	.byte	0x3f
	.zero		1


	//   ....[17]....
        /*5814*/ 	.word	0x000235d0
        /*5818*/ 	.word	0x00000003
        /*581c*/ 	.word	0x00000000
        /*5820*/ 	.short	0x010a
        /*5822*/ 	.byte	0x3f
	.zero		1


	//   ....[18]....
        /*5824*/ 	.word	0x00023660
        /*5828*/ 	.word	0x00000003
        /*582c*/ 	.word	0x00000000
        /*5830*/ 	.short	0x010a
        /*5832*/ 	.byte	0x3f
	.zero		1


	//   ....[19]....
        /*5834*/ 	.word	0x000236c0
        /*5838*/ 	.word	0x00000003
        /*583c*/ 	.word	0x00000000
        /*5840*/ 	.short	0x010a
        /*5842*/ 	.byte	0x3f
	.zero		1


	//   ....[20]....
        /*5844*/ 	.word	0x00023720
        /*5848*/ 	.word	0x00000004
        /*584c*/ 	.word	0x00000000
        /*5850*/ 	.short	0x010a
        /*5852*/ 	.byte	0x3f
	.zero		1


	//   ....[21]....
        /*5854*/ 	.word	0x000237f0
        /*5858*/ 	.word	0x0000000e
        /*585c*/ 	.word	0x00000018
        /*5860*/ 	.short	0x010a
        /*5862*/ 	.byte	0x3f
	.zero		1


	//   ....[22]....
        /*5864*/ 	.word	0x000238c0
        /*5868*/ 	.word	0x00000004
        /*586c*/ 	.word	0x00000000
        /*5870*/ 	.short	0x010a
        /*5872*/ 	.byte	0x3f
	.zero		1


	//   ....[23]....
        /*5874*/ 	.word	0x00023910
        /*5878*/ 	.word	0x00000003
        /*587c*/ 	.word	0x00000000
        /*5880*/ 	.short	0x010a
        /*5882*/ 	.byte	0x3f
	.zero		1


	//----- nvinfo : EIATTR_NUM_MBARRIERS
	.align		4
.L_37:
        /*5884*/ 	.byte	0x03, 0x38
        /*5886*/ 	.short	0x0008


	//----- nvinfo : EIATTR_EXIT_INSTR_OFFSETS
	.align		4
        /*5888*/ 	.byte	0x04, 0x1c
        /*588a*/ 	.short	(.L_39 - .L_38)


	//   ....[0]....
.L_38:
        /*588c*/ 	.word	0x00000700


	//   ....[1]....
        /*5890*/ 	.word	0x00001070


	//   ....[2]....
        /*5894*/ 	.word	0x00021ec0


	//   ....[3]....
        /*5898*/ 	.word	0x000225d0


	//   ....[4]....
        /*589c*/ 	.word	0x000236b0


	//----- nvinfo : EIATTR_MAX_THREADS
	.align		4
.L_39:
        /*58a0*/ 	.byte	0x04, 0x05
        /*58a2*/ 	.short	(.L_41 - .L_40)
.L_40:
        /*58a4*/ 	.word	0x00000180
        /*58a8*/ 	.word	0x00000001
        /*58ac*/ 	.word	0x00000001


	//----- nvinfo : EIATTR_CRS_STACK_SIZE
	.align		4
.L_41:
        /*58b0*/ 	.byte	0x04, 0x1e
        /*58b2*/ 	.short	(.L_43 - .L_42)
.L_42:
        /*58b4*/ 	.word	0x00000000


	//----- nvinfo : EIATTR_CBANK_PARAM_SIZE
	.align		4
.L_43:
        /*58b8*/ 	.byte	0x03, 0x19
        /*58ba*/ 	.short	0x0470


	//----- nvinfo : EIATTR_PARAM_CBANK
	.align		4
        /*58bc*/ 	.byte	0x04, 0x0a
        /*58be*/ 	.short	(.L_45 - .L_44)
	.align		4
.L_44:
        /*58c0*/ 	.word	index@(.nv.constant0._ZN7cutlass13device_kernelINS_4gemm6kernel13GemmUniversalIN4cute5tupleIJiiiiEEENS1_10collective13CollectiveMmaINS1_34MainloopSm90TmaGmmaWarpSpecializedILi3ENS5_IJNS4_1CILi1EEESB_SB_EEENS1_35KernelTmaWarpSpecializedCooperativeEEENS5_IJNSA_ILi256EEESF_NSA_ILi128EEEEEENS_6half_tENS5_IJlSB_lEEESI_SJ_NS4_8TiledMMAINS4_8MMA_AtomIJNS4_4SM904GMMA26MMA_64x256x16_F32F16F16_SSILNSN_5MajorE0ELSP_0ELNSN_7ScaleInE1ELSQ_1EEEEEENS4_6LayoutINS5_IJNSA_ILi2EEESB_SB_EEENS5_IJSB_NSA_ILi0EEESW_EEEEENS5_IJNS4_10UnderscoreESZ_SZ_EEEEENS4_13SM90_TMA_LOADENS4_14ComposedLayoutINS4_7SwizzleILi3ELi4ELi3EEENS4_18smem_ptr_flag_bitsILi16EEENST_INS5_IJNSA_ILi8EEENSA_ILi64EEEEEENS5_IJS19_SB_EEEEEEEvNS4_8identityES12_S1D_vS1E_EENS_8epilogue10collective6detail29Sm90TmaWarpSpecializedAdapterINS1H_15DefaultEpilogueISI_SJ_SJ_NS1G_6thread17LinearCombinationISI_Li1EffLNS1L_9ScaleType4KindE0ELNS_15FloatRoundStyleE2ESI_EENS1_15EpilogueDefaultEEEEEvvEEEEvNT_6ParamsE)
        /*58c4*/ 	.short	0x0210
        /*58c6*/ 	.short	0x0470


	//----- nvinfo : EIATTR_SW_WAR
	.align		4
.L_45:
        /*58c8*/ 	.byte	0x04, 0x36
        /*58ca*/ 	.short	(.L_47 - .L_46)
.L_46:
        /*58cc*/ 	.word	0x00000008
.L_47:


//--------------------- .nv.callgraph             --------------------------
	.section	.nv.callgraph,"",@"SHT_CUDA_CALLGRAPH"
	.align	4
	.sectionentsize	8
	.align		4
        /*0000*/ 	.word	0x00000000
	.align		4
        /*0004*/ 	.word	0xffffffff
	.align		4
        /*0008*/ 	.word	index@(_ZN7cutlass13device_kernelINS_4gemm6kernel13GemmUniversalIN4cute5tupleIJiiiiEEENS1_10collective13CollectiveMmaINS1_34MainloopSm90TmaGmmaWarpSpecializedILi3ENS5_IJNS4_1CILi1EEESB_SB_EEENS1_35KernelTmaWarpSpecializedCooperativeEEENS5_IJNSA_ILi256EEESF_NSA_ILi128EEEEEENS_6half_tENS5_IJlSB_lEEESI_SJ_NS4_8TiledMMAINS4_8MMA_AtomIJNS4_4SM904GMMA26MMA_64x256x16_F32F16F16_SSILNSN_5MajorE0ELSP_0ELNSN_7ScaleInE1ELSQ_1EEEEEENS4_6LayoutINS5_IJNSA_ILi2EEESB_SB_EEENS5_IJSB_NSA_ILi0EEESW_EEEEENS5_IJNS4_10UnderscoreESZ_SZ_EEEEENS4_13SM90_TMA_LOADENS4_14ComposedLayoutINS4_7SwizzleILi3ELi4ELi3EEENS4_18smem_ptr_flag_bitsILi16EEENST_INS5_IJNSA_ILi8EEENSA_ILi64EEEEEENS5_IJS19_SB_EEEEEEEvNS4_8identityES12_S1D_vS1E_EENS_8epilogue10collective6detail29Sm90TmaWarpSpecializedAdapterINS1H_15DefaultEpilogueISI_SJ_SJ_NS1G_6thread17LinearCombinationISI_Li1EffLNS1L_9ScaleType4KindE0ELNS_15FloatRoundStyleE2ESI_EENS1_15EpilogueDefaultEEEEEvvEEEEvNT_6ParamsE)
	.align		4
        /*000c*/ 	.word	index@(__assertfail)
	.align		4
        /*0010*/ 	.word	0x00000000
	.align		4
        /*0014*/ 	.word	0xfffffffe
	.align		4
        /*0018*/ 	.word	0x00000000
	.align		4
        /*001c*/ 	.word	0xfffffffd
	.align		4
        /*0020*/ 	.word	0x00000000
	.align		4
        /*0024*/ 	.word	0xfffffffc


//--------------------- .nv.constant4             --------------------------
	.section	.nv.constant4,"a",@progbits
	.align	8
	.align		8
.nv.constant4:
        /*0000*/ 	.dword	__assertfail
	.align		8
        /*0008*/ 	.dword	__unnamed_1
	.align		8
        /*0010*/ 	.dword	_ZN39_INTERNAL_f8ca94b6_4_k_cu_c4576526_28214cuda3std3__45__cpo5beginE
	.align		8
        /*0018*/ 	.dword	_ZN39_INTERNAL_f8ca94b6_4_k_cu_c4576526_28214cuda3std3__45__cpo3endE
	.align		8
        /*0020*/ 	.dword	_ZN39_INTERNAL_f8ca94b6_4_k_cu_c4576526_28214cuda3std3__45__cpo6cbeginE
	.align		8
        /*0028*/ 	.dword	_ZN39_INTERNAL_f8ca94b6_4_k_cu_c4576526_28214cuda3std3__45__cpo4cendE
	.align		8
        /*0030*/ 	.dword	_ZN39_INTERNAL_f8ca94b6_4_k_cu_c4576526_28214cuda3std3__441_GLOBAL__N__f8ca94b6_4_k_cu_c4576526_28216ignoreE
	.align		8
        /*0038*/ 	.dword	_ZN39_INTERNAL_f8ca94b6_4_k_cu_c4576526_28214cuda3std3__419piecewise_constructE
	.align		8
        /*0040*/ 	.dword	_ZN39_INTERNAL_f8ca94b6_4_k_cu_c4576526_28214cuda3std3__48in_placeE
	.align		8
        /*0048*/ 	.dword	_ZN39_INTERNAL_f8ca94b6_4_k_cu_c4576526_28214cuda3std6ranges3__45__cpo4swapE
	.align		8
        /*0050*/ 	.dword	_ZN39_INTERNAL_f8ca94b6_4_k_cu_c4576526_28214cuda3std6ranges3__45__cpo9iter_moveE
	.align		8
        /*0058*/ 	.dword	_ZN39_INTERNAL_f8ca94b6_4_k_cu_c4576526_28214cute7productE
	.align		8
        /*0060*/ 	.dword	_ZN39_INTERNAL_f8ca94b6_4_k_cu_c4576526_28214cute1_E
	.align		8
        /*0068*/ 	.dword	$str$22
	.align		8
        /*0070*/ 	.dword	$str$23


//--------------------- .text._ZN7cutlass13device_kernelINS_4gemm6kernel13GemmUniversalIN4cute5tupleIJiiiiEEENS1_10collective13CollectiveMmaINS1_34MainloopSm90TmaGmmaWarpSpecializedILi3ENS5_IJNS4_1CILi1EEESB_SB_EEENS1_35KernelTmaWarpSpecializedCooperativeEEENS5_IJNSA_ILi256EEESF_NSA_ILi128EEEEEENS_6half_tENS5_IJlSB_lEEESI_SJ_NS4_8TiledMMAINS4_8MMA_AtomIJNS4_4SM904GMMA26MMA_64x256x16_F32F16F16_SSILNSN_5MajorE0ELSP_0ELNSN_7ScaleInE1ELSQ_1EEEEEENS4_6LayoutINS5_IJNSA_ILi2EEESB_SB_EEENS5_IJSB_NSA_ILi0EEESW_EEEEENS5_IJNS4_10UnderscoreESZ_SZ_EEEEENS4_13SM90_TMA_LOADENS4_14ComposedLayoutINS4_7SwizzleILi3ELi4ELi3EEENS4_18smem_ptr_flag_bitsILi16EEENST_INS5_IJNSA_ILi8EEENSA_ILi64EEEEEENS5_IJS19_SB_EEEEEEEvNS4_8identityES12_S1D_vS1E_EENS_8epilogue10collective6detail29Sm90TmaWarpSpecializedAdapterINS1H_15DefaultEpilogueISI_SJ_SJ_NS1G_6thread17LinearCombinationISI_Li1EffLNS1L_9ScaleType4KindE0ELNS_15FloatRoundStyleE2ESI_EENS1_15EpilogueDefaultEEEEEvvEEEEvNT_6ParamsE --------------------------
	.section	.text._ZN7cutlass13device_kernelINS_4gemm6kernel13GemmUniversalIN4cute5tupleIJiiiiEEENS1_10collective13CollectiveMmaINS1_34MainloopSm90TmaGmmaWarpSpecializedILi3ENS5_IJNS4_1CILi1EEESB_SB_EEENS1_35KernelTmaWarpSpecializedCooperativeEEENS5_IJNSA_ILi256EEESF_NSA_ILi128EEEEEENS_6half_tENS5_IJlSB_lEEESI_SJ_NS4_8TiledMMAINS4_8MMA_AtomIJNS4_4SM904GMMA26MMA_64x256x16_F32F16F16_SSILNSN_5MajorE0ELSP_0ELNSN_7ScaleInE1ELSQ_1EEEEEENS4_6LayoutINS5_IJNSA_ILi2EEESB_SB_EEENS5_IJSB_NSA_ILi0EEESW_EEEEENS5_IJNS4_10UnderscoreESZ_SZ_EEEEENS4_13SM90_TMA_LOADENS4_14ComposedLayoutINS4_7SwizzleILi3ELi4ELi3EEENS4_18smem_ptr_flag_bitsILi16EEENST_INS5_IJNSA_ILi8EEENSA_ILi64EEEEEENS5_IJS19_SB_EEEEEEEvNS4_8identityES12_S1D_vS1E_EENS_8epilogue10collective6detail29Sm90TmaWarpSpecializedAdapterINS1H_15DefaultEpilogueISI_SJ_SJ_NS1G_6thread17LinearCombinationISI_Li1EffLNS1L_9ScaleType4KindE0ELNS_15FloatRoundStyleE2ESI_EENS1_15EpilogueDefaultEEEEEvvEEEEvNT_6ParamsE,"ax",@progbits
	.align	128
.text._ZN7cutlass13device_kernelINS_4gemm6kernel13GemmUniversalIN4cute5tupleIJiiiiEEENS1_10collective13CollectiveMmaINS1_34MainloopSm90TmaGmmaWarpSpecializedILi3ENS5_IJNS4_1CILi1EEESB_SB_EEENS1_35KernelTmaWarpSpecializedCooperativeEEENS5_IJNSA_ILi256EEESF_NSA_ILi128EEEEEENS_6half_tENS5_IJlSB_lEEESI_SJ_NS4_8TiledMMAINS4_8MMA_AtomIJNS4_4SM904GMMA26MMA_64x256x16_F32F16F16_SSILNSN_5MajorE0ELSP_0ELNSN_7ScaleInE1ELSQ_1EEEEEENS4_6LayoutINS5_IJNSA_ILi2EEESB_SB_EEENS5_IJSB_NSA_ILi0EEESW_EEEEENS5_IJNS4_10UnderscoreESZ_SZ_EEEEENS4_13SM90_TMA_LOADENS4_14ComposedLayoutINS4_7SwizzleILi3ELi4ELi3EEENS4_18smem_ptr_flag_bitsILi16EEENST_INS5_IJNSA_ILi8EEENSA_ILi64EEEEEENS5_IJS19_SB_EEEEEEEvNS4_8identityES12_S1D_vS1E_EENS_8epilogue10collective6detail29Sm90TmaWarpSpecializedAdapterINS1H_15DefaultEpilogueISI_SJ_SJ_NS1G_6thread17LinearCombinationISI_Li1EffLNS1L_9ScaleType4KindE0ELNS_15FloatRoundStyleE2ESI_EENS1_15EpilogueDefaultEEEEEvvEEEEvNT_6ParamsE:
        .type           _ZN7cutlass13device_kernelINS_4gemm6kernel13GemmUniversalIN4cute5tupleIJiiiiEEENS1_10collective13CollectiveMmaINS1_34MainloopSm90TmaGmmaWarpSpecializedILi3ENS5_IJNS4_1CILi1EEESB_SB_EEENS1_35KernelTmaWarpSpecializedCooperativeEEENS5_IJNSA_ILi256EEESF_NSA_ILi128EEEEEENS_6half_tENS5_IJlSB_lEEESI_SJ_NS4_8TiledMMAINS4_8MMA_AtomIJNS4_4SM904GMMA26MMA_64x256x16_F32F16F16_SSILNSN_5MajorE0ELSP_0ELNSN_7ScaleInE1ELSQ_1EEEEEENS4_6LayoutINS5_IJNSA_ILi2EEESB_SB_EEENS5_IJSB_NSA_ILi0EEESW_EEEEENS5_IJNS4_10UnderscoreESZ_SZ_EEEEENS4_13SM90_TMA_LOADENS4_14ComposedLayoutINS4_7SwizzleILi3ELi4ELi3EEENS4_18smem_ptr_flag_bitsILi16EEENST_INS5_IJNSA_ILi8EEENSA_ILi64EEEEEENS5_IJS19_SB_EEEEEEEvNS4_8identityES12_S1D_vS1E_EENS_8epilogue10collective6detail29Sm90TmaWarpSpecializedAdapterINS1H_15DefaultEpilogueISI_SJ_SJ_NS1G_6thread17LinearCombinationISI_Li1EffLNS1L_9ScaleType4KindE0ELNS_15FloatRoundStyleE2ESI_EENS1_15EpilogueDefaultEEEEEvvEEEEvNT_6ParamsE,@function
        .size           _ZN7cutlass13device_kernelINS_4gemm6kernel13GemmUniversalIN4cute5tupleIJiiiiEEENS1_10collective13CollectiveMmaINS1_34MainloopSm90TmaGmmaWarpSpecializedILi3ENS5_IJNS4_1CILi1EEESB_SB_EEENS1_35KernelTmaWarpSpecializedCooperativeEEENS5_IJNSA_ILi256EEESF_NSA_ILi128EEEEEENS_6half_tENS5_IJlSB_lEEESI_SJ_NS4_8TiledMMAINS4_8MMA_AtomIJNS4_4SM904GMMA26MMA_64x256x16_F32F16F16_SSILNSN_5MajorE0ELSP_0ELNSN_7ScaleInE1ELSQ_1EEEEEENS4_6LayoutINS5_IJNSA_ILi2EEESB_SB_EEENS5_IJSB_NSA_ILi0EEESW_EEEEENS5_IJNS4_10UnderscoreESZ_SZ_EEEEENS4_13SM90_TMA_LOADENS4_14ComposedLayoutINS4_7SwizzleILi3ELi4ELi3EEENS4_18smem_ptr_flag_bitsILi16EEENST_INS5_IJNSA_ILi8EEENSA_ILi64EEEEEENS5_IJS19_SB_EEEEEEEvNS4_8identityES12_S1D_vS1E_EENS_8epilogue10collective6detail29Sm90TmaWarpSpecializedAdapterINS1H_15DefaultEpilogueISI_SJ_SJ_NS1G_6thread17LinearCombinationISI_Li1EffLNS1L_9ScaleType4KindE0ELNS_15FloatRoundStyleE2ESI_EENS1_15EpilogueDefaultEEEEEvvEEEEvNT_6ParamsE,(.L_x_574 - _ZN7cutlass13device_kernelINS_4gemm6kernel13GemmUniversalIN4cute5tupleIJiiiiEEENS1_10collective13CollectiveMmaINS1_34MainloopSm90TmaGmmaWarpSpecializedILi3ENS5_IJNS4_1CILi1EEESB_SB_EEENS1_35KernelTmaWarpSpecializedCooperativeEEENS5_IJNSA_ILi256EEESF_NSA_ILi128EEEEEENS_6half_tENS5_IJlSB_lEEESI_SJ_NS4_8TiledMMAINS4_8MMA_AtomIJNS4_4SM904GMMA26MMA_64x256x16_F32F16F16_SSILNSN_5MajorE0ELSP_0ELNSN_7ScaleInE1ELSQ_1EEEEEENS4_6LayoutINS5_IJNSA_ILi2EEESB_SB_EEENS5_IJSB_NSA_ILi0EEESW_EEEEENS5_IJNS4_10UnderscoreESZ_SZ_EEEEENS4_13SM90_TMA_LOADENS4_14ComposedLayoutINS4_7SwizzleILi3ELi4ELi3EEENS4_18smem_ptr_flag_bitsILi16EEENST_INS5_IJNSA_ILi8EEENSA_ILi64EEEEEENS5_IJS19_SB_EEEEEEEvNS4_8identityES12_S1D_vS1E_EENS_8epilogue10collective6detail29Sm90TmaWarpSpecializedAdapterINS1H_15DefaultEpilogueISI_SJ_SJ_NS1G_6thread17LinearCombinationISI_Li1EffLNS1L_9ScaleType4KindE0ELNS_15FloatRoundStyleE2ESI_EENS1_15EpilogueDefaultEEEEEvvEEEEvNT_6ParamsE)
        .other          _ZN7cutlass13device_kernelINS_4gemm6kernel13GemmUniversalIN4cute5tupleIJiiiiEEENS1_10collective13CollectiveMmaINS1_34MainloopSm90TmaGmmaWarpSpecializedILi3ENS5_IJNS4_1CILi1EEESB_SB_EEENS1_35KernelTmaWarpSpecializedCooperativeEEENS5_IJNSA_ILi256EEESF_NSA_ILi128EEEEEENS_6half_tENS5_IJlSB_lEEESI_SJ_NS4_8TiledMMAINS4_8MMA_AtomIJNS4_4SM904GMMA26MMA_64x256x16_F32F16F16_SSILNSN_5MajorE0ELSP_0ELNSN_7ScaleInE1ELSQ_1EEEEEENS4_6LayoutINS5_IJNSA_ILi2EEESB_SB_EEENS5_IJSB_NSA_ILi0EEESW_EEEEENS5_IJNS4_10UnderscoreESZ_SZ_EEEEENS4_13SM90_TMA_LOADENS4_14ComposedLayoutINS4_7SwizzleILi3ELi4ELi3EEENS4_18smem_ptr_flag_bitsILi16EEENST_INS5_IJNSA_ILi8EEENSA_ILi64EEEEEENS5_IJS19_SB_EEEEEEEvNS4_8identityES12_S1D_vS1E_EENS_8epilogue10collective6detail29Sm90TmaWarpSpecializedAdapterINS1H_15DefaultEpilogueISI_SJ_SJ_NS1G_6thread17LinearCombinationISI_Li1EffLNS1L_9ScaleType4KindE0ELNS_15FloatRoundStyleE2ESI_EENS1_15EpilogueDefaultEEEEEvvEEEEvNT_6ParamsE,@"STO_CUDA_ENTRY STV_DEFAULT"
_ZN7cutlass13device_kernelINS_4gemm6kernel13GemmUniversalIN4cute5tupleIJiiiiEEENS1_10collective13CollectiveMmaINS1_34MainloopSm90TmaGmmaWarpSpecializedILi3ENS5_IJNS4_1CILi1EEESB_SB_EEENS1_35KernelTmaWarpSpecializedCooperativeEEENS5_IJNSA_ILi256EEESF_NSA_ILi128EEEEEENS_6half_tENS5_IJlSB_lEEESI_SJ_NS4_8TiledMMAINS4_8MMA_AtomIJNS4_4SM904GMMA26MMA_64x256x16_F32F16F16_SSILNSN_5MajorE0ELSP_0ELNSN_7ScaleInE1ELSQ_1EEEEEENS4_6LayoutINS5_IJNSA_ILi2EEESB_SB_EEENS5_IJSB_NSA_ILi0EEESW_EEEEENS5_IJNS4_10UnderscoreESZ_SZ_EEEEENS4_13SM90_TMA_LOADENS4_14ComposedLayoutINS4_7SwizzleILi3ELi4ELi3EEENS4_18smem_ptr_flag_bitsILi16EEENST_INS5_IJNSA_ILi8EEENSA_ILi64EEEEEENS5_IJS19_SB_EEEEEEEvNS4_8identityES12_S1D_vS1E_EENS_8epilogue10collective6detail29Sm90TmaWarpSpecializedAdapterINS1H_15DefaultEpilogueISI_SJ_SJ_NS1G_6thread17LinearCombinationISI_Li1EffLNS1L_9ScaleType4KindE0ELNS_15FloatRoundStyleE2ESI_EENS1_15EpilogueDefaultEEEEEvvEEEEvNT_6ParamsE:
[----:B------:R-:W0:Y:S02]  /*0000*/  LDC R1, c[0x0][0x28] ;  /* 0x00000a00ff017b82 */ /* 0x000e240000000800 */
[----:B0-----:R-:W-:Y:S01]  /*0010*/  VIADD R1, R1, 0xfffff310 ;  /* 0xfffff31001017836 */ /* 0x001fe20000000000 */
[----:B------:R-:W0:Y:S01]  /*0020*/  S2R R2, SR_TID.X ;  /* 0x0000000000027919 */ /* 0x000e220000002100 */
[----:B------:R-:W-:Y:S01]  /*0030*/  ELECT P0, URZ, PT ;  /* 0x00000000003f782f */ /* 0x000fe20003800000 */
[----:B------:R-:W-:Y:S01]  /*0040*/  BSSY B0, `(.L_x_0) ;  /* 0x0000015000007945 */ /* 0x000fe20003800000 */
[--C-:B0-----:R-:W-:Y:S02]  /*0050*/  SHF.R.U32.HI R0, RZ, 0x5, R2.reuse ;  /* 0x00000005ff007819 */ /* 0x101fe40000011602 */
[----:B------:R-:W-:-:S03]  /*0060*/  SHF.R.U32.HI R160, RZ, 0x7, R2 ;  /* 0x00000007ffa07819 */ /* 0x000fc60000011602 */
[----:B------:R-:W0:Y:S04]  /*0070*/  SHFL.IDX PT, R3, R0, RZ, 0x1f ;  /* 0x00001fff00037589 */ /* 0x000e2800000e0000 */
[----:B------:R-:W1:Y:S01]  /*0080*/  SHFL.IDX PT, R2, R160, RZ, 0x1f ;  /* 0x00001fffa0027589 */ /* 0x000e6200000e0000 */
[----:B0-----:R-:W-:Y:S02]  /*0090*/  R2UR UR10, R3 ;  /* 0x00000000030a72ca */ /* 0x001fe400000e0000 */
[----:B-1----:R-:W-:-:S11]  /*00a0*/  R2UR UR5, R2 ;  /* 0x00000000020572ca */ /* 0x002fd600000e0000 */
[----:B------:R-:W-:Y:S02]  /*00b0*/  USHF.R.S32.HI UR4, URZ, 0x1f, UR10 ;  /* 0x0000001f3f047899 */ /* 0x000fe4000801140a */
[----:B------:R-:W-:Y:S02]  /*00c0*/  ISETP.NE.OR P0, PT, RZ, UR10, !P0 ;  /* 0x0000000aff007c0c */ /* 0x000fe4000c705670 */
[----:B------:R-:W-:-:S04]  /*00d0*/  ULEA.HI UR4, UR4, UR10, URZ, 0x2 ;  /* 0x0000000a04047291 */ /* 0x000fc8000f8f103f */
[----:B------:R-:W-:-:S04]  /*00e0*/  ULOP3.LUT UR4, UR4, 0xfffffffc, URZ, 0xc0, !UPT ;  /* 0xfffffffc04047892 */ /* 0x000fc8000f8ec03f */
[----:B------:R-:W-:-:S03]  /*00f0*/  UIADD3 UR10, UR10, -UR4, URZ ;  /* 0x800000040a0a7290 */ /* 0x000fc6000fffe03f */
[----:B------:R-:W-:Y:S09]  /*0100*/  @P0 BRA `(.L_x_1) ;  /* 0x0000000000200947 */ /* 0x000ff20003800000 */
[----:B------:R-:W-:Y:S02]  /*0110*/  ULDC.64 UR6, c[0x0][0x198] ;  /* 0x0000660000067ab9 */ /* 0x000fe40000000a00 */
[----:B------:R-:W-:Y:S02]  /*0120*/  UIADD3 UR8, UP0, UR6, 0xf0, URZ ;  /* 0x000000f006087890 */ /* 0x000fe4000ff1e03f */
[----:B------:R-:W-:Y:S02]  /*0130*/  UIADD3 UR6, UP1, UR6, 0x1f0, URZ ;  /* 0x000001f006067890 */ /* 0x000fe4000ff3e03f */
[----:B------:R-:W-:Y:S02]  /*0140*/  UIADD3.X UR9, URZ, UR7, URZ, UP0, !UPT ;  /* 0x000000073f097290 */ /* 0x000fe400087fe43f */
[----:B------:R-:W-:-:S07]  /*0150*/  UIADD3.X UR7, URZ, UR7, URZ, UP1, !UPT ;  /* 0x000000073f077290 */ /* 0x000fce0008ffe43f */
[----:B------:R0:W-:Y:S02]  /*0160*/  UTMACCTL.PF [UR8] ;  /* 0x00000000080079b9 */ /* 0x0001e40008040000 */
[----:B------:R0:W-:Y:S02]  /*0170*/  UTMACCTL.PF [UR6] ;  /* 0x00000000060079b9 */ /* 0x0001e40008040000 */
[----:B0-----:R-:W-:Y:S01]  /*0180*/  NOP ;  /* 0x0000000000007918 */ /* 0x001fe20000000000 */
.L_x_1:
[----:B------:R-:W-:Y:S05]  /*0190*/  BSYNC B0 ;  /* 0x0000000000007941 */ /* 0x000fea0003800000 */
.L_x_0:
[----:B------:R-:W0:Y:S01]  /*01a0*/  SHFL.IDX PT, R2, R0, RZ, 0x1f ;  /* 0x00001fff00027589 */ /* 0x000e2200000e0000 */
[----:B------:R-:W-:Y:S01]  /*01b0*/  UISETP.NE.AND UP0, UPT, UR10, 0x3, UPT ;  /* 0x000000030a00788c */ /* 0x000fe2000bf05270 */
[----:B------:R-:W-:Y:S01]  /*01c0*/  ISETP.NE.AND P1, PT, RZ, UR5, PT ;  /* 0x00000005ff007c0c */ /* 0x000fe2000bf25270 */
[----:B------:R-:W-:Y:S02]  /*01d0*/  UIADD3 UR18, UR5, -0x1, URZ ;  /* 0xffffffff05127890 */ /* 0x000fe4000fffe03f */
[----:B------:R-:W-:Y:S02]  /*01e0*/  UISETP.EQ.OR UP0, UPT, UR10, URZ, !UP0 ;  /* 0x0000003f0a00728c */ /* 0x000fe4000c702670 */
[----:B------:R-:W-:Y:S02]  /*01f0*/  UISETP.GE.U32.AND UP1, UPT, UR18, 0x2, UPT ;  /* 0x000000021200788c */ /* 0x000fe4000bf26070 */
[----:B------:R-:W-:-:S04]  /*0200*/  UISETP.EQ.AND UP0, UPT, UR5, URZ, UP0 ;  /* 0x0000003f0500728c */ /* 0x000fc80008702270 */
[----:B------:R-:W-:-:S04]  /*0210*/  USEL UR38, URZ, 0x1, !UP0 ;  /* 0x000000013f267887 */ /* 0x000fc8000c000000 */
[----:B------:R-:W-:Y:S01]  /*0220*/  USEL UR38, UR38, 0x2, UP1 ;  /* 0x0000000226267887 */ /* 0x000fe20008800000 */
[----:B0-----:R-:W-:-:S13]  /*0230*/  ISETP.NE.AND P0, PT, R2, RZ, PT ;  /* 0x000000ff0200720c */ /* 0x001fda0003f05270 */
[----:B------:R-:W-:Y:S05]  /*0240*/  @P0 BRA `(.L_x_2) ;  /* 0x0000000000500947 */ /* 0x000fea0003800000 */
[----:B------:R-:W0:Y:S01]  /*0250*/  S2UR UR8, SR_CgaCtaId ;  /* 0x00000000000879c3 */ /* 0x000e220000008800 */
[----:B------:R-:W-:Y:S01]  /*0260*/  UMOV UR4, 0x400 ;  /* 0x0000040000047882 */ /* 0x000fe20000000000 */
[----:B------:R-:W-:Y:S01]  /*0270*/  UMOV UR5, 0x1 ;  /* 0x0000000100057882 */ /* 0x000fe20000000000 */
[----:B------:R-:W-:Y:S01]  /*0280*/  UMOV UR6, 0x100 ;  /* 0x0000010000067882 */ /* 0x000fe20000000000 */
[----:B------:R-:W-:Y:S01]  /*0290*/  ELECT P0, URZ, PT ;  /* 0x00000000003f782f */ /* 0x000fe20003800000 */
[----:B------:R-:W-:-:S04]  /*02a0*/  UIADD3 UR6, -UR6, 0x100000, URZ ;  /* 0x0010000006067890 */ /* 0x000fc8000fffe13f */
[----:B------:R-:W-:Y:S02]  /*02b0*/  USHF.L.U32 UR7, UR6, 0xb, URZ ;  /* 0x0000000b06077899 */ /* 0x000fe4000800063f */
[----:B------:R-:W-:Y:S02]  /*02c0*/  USHF.L.U32 UR6, UR6, 0x1, URZ ;  /* 0x0000000106067899 */ /* 0x000fe4000800063f */
[----:B0-----:R-:W-:Y:S02]  /*02d0*/  ULEA UR8, UR8, UR4, 0x18 ;  /* 0x0000000408087291 */ /* 0x001fe4000f8ec03f */
[----:B------:R-:W-:-:S04]  /*02e0*/  UIADD3 UR4, -UR5, 0x100000, URZ ;  /* 0x0010000005047890 */ /* 0x000fc8000fffe13f */
[----:B------:R-:W-:Y:S02]  /*02f0*/  USHF.L.U32 UR5, UR4, 0xb, URZ ;  /* 0x0000000b04057899 */ /* 0x000fe4000800063f */
[----:B------:R-:W-:Y:S01]  /*0300*/  USHF.L.U32 UR4, UR4, 0x1, URZ ;  /* 0x0000000104047899 */ /* 0x000fe2000800063f */
[----:B------:R-:W0:Y:S11]  /*0310*/  FENCE.VIEW.ASYNC.S ;  /* 0x00000000000073c6 */ /* 0x000e360000000000 */
[----:B0-----:R0:W1:Y:S01]  /*0320*/  SYNCS.EXCH.64 URZ, [UR8], UR4 ;  /* 0x00000004083f75b2 */ /* 0x0010620008000100 */
[----:B------:R0:W2:Y:S01]  /*0330*/  SYNCS.EXCH.64 URZ, [UR8+0x18], UR6 ;  /* 0x00001806083f75b2 */ /* 0x0000a20008000100 */
[----:B------:R0:W3:Y:S01]  /*0340*/  SYNCS.EXCH.64 URZ, [UR8+0x8], UR4 ;  /* 0x00000804083f75b2 */ /* 0x0000e20008000100 */
[----:B------:R0:W4:Y:S01]  /*0350*/  SYNCS.EXCH.64 URZ, [UR8+0x20], UR6 ;  /* 0x00002006083f75b2 */ /* 0x0001220008000100 */
[----:B------:R0:W0:Y:S01]  /*0360*/  SYNCS.EXCH.64 URZ, [UR8+0x10], UR4 ;  /* 0x00001004083f75b2 */ /* 0x0000220008000100 */
[----:B------:R0:W0:Y:S01]  /*0370*/  SYNCS.EXCH.64 URZ, [UR8+0x28], UR6 ;  /* 0x00002806083f75b2 */ /* 0x0000220008000100 */
[----:B------:R-:W-:Y:S01]  /*0380*/  NOP ;  /* 0x0000000000007918 */ /* 0x000fe20000000000 */
.L_x_2:
[----:B------:R-:W5:Y:S01]  /*0390*/  SHFL.IDX PT, R0, R0, RZ, 0x1f ;  /* 0x00001fff00007589 */ /* 0x000f6200000e0000 */
[----:B------:R-:W-:Y:S01]  /*03a0*/  ELECT P0, URZ, PT ;  /* 0x00000000003f782f */ /* 0x000fe20003800000 */
[----:B------:R-:W1:Y:S01]  /*03b0*/  S2UR UR17, SR_CTAID.Y ;  /* 0x00000000001179c3 */ /* 0x000e620000002600 */
[----:B0-----:R-:W-:Y:S01]  /*03c0*/  ULDC UR5, c[0x0][0x65c] ;  /* 0x0001970000057ab9 */ /* 0x001fe20000000800 */
[----:B------:R-:W-:Y:S01]  /*03d0*/  UMOV UR12, 0x20 ;  /* 0x00000020000c7882 */ /* 0x000fe20000000000 */
[----:B------:R-:W-:Y:S01]  /*03e0*/  UISETP.NE.AND UP2, UPT, UR5, 0x1, UPT ;  /* 0x000000010500788c */ /* 0x000fe2000bf45270 */
[----:B------:R-:W-:Y:S01]  /*03f0*/  NOP ;  /* 0x0000000000007918 */ /* 0x000fe20000000000 */
[----:B------:R-:W-:Y:S02]  /*0400*/  NOP ;  /* 0x0000000000007918 */ /* 0x000fe40000000000 */
[----:B------:R-:W-:Y:S01]  /*0410*/  UP2UR UR39, UPR, URZ, 0x4 ;  /* 0x000000043f277883 */ /* 0x000fe20008000000 */
[----:B------:R-:W0:Y:S01]  /*0420*/  S2UR UR4, SR_CTAID.X ;  /* 0x00000000000479c3 */ /* 0x000e220000002500 */
[----:B------:R-:W-:-:S02]  /*0430*/  PLOP3.LUT P2, PT, PT, PT, UP2, 0x80, 0x0 ;  /* 0x000000000000781c */ /* 0x000fc40003f4f028 */
[----:B------:R-:W-:Y:S02]  /*0440*/  PLOP3.LUT P4, PT, PT, PT, UP2, 0x80, 0x0 ;  /* 0x000000000000781c */ /* 0x000fe40003f8f028 */
[----:B------:R-:W-:Y:S01]  /*0450*/  PLOP3.LUT P3, PT, PT, PT, UP2, 0x80, 0x0 ;  /* 0x000000000000781c */ /* 0x000fe20003f6f028 */
[----:B------:R-:W-:Y:S01]  /*0460*/  @UP2 ULDC UR14, c[0x0][0x10] ;  /* 0x00000400000e2ab9 */ /* 0x000fe20000000800 */
[----:B------:R-:W-:Y:S01]  /*0470*/  @UP2 UMOV UR9, URZ ;  /* 0x0000003f00092c82 */ /* 0x000fe20008000000 */
[----:B------:R-:W-:Y:S01]  /*0480*/  @!UP2 ULDC UR11, c[0x0][0xc] ;  /* 0x00000300000baab9 */ /* 0x000fe20000000800 */
[----:B-----5:R-:W-:Y:S01]  /*0490*/  ISETP.NE.OR P0, PT, R0, RZ, !P0 ;  /* 0x000000ff0000720c */ /* 0x020fe20004705670 */
[----:B-1----:R-:W-:Y:S02]  /*04a0*/  @UP2 UMOV UR7, UR17 ;  /* 0x0000001100072c82 */ /* 0x002fe40008000000 */
[----:B------:R-:W-:Y:S01]  /*04b0*/  @UP2 UMOV UR8, UR7 ;  /* 0x0000000700082c82 */ /* 0x000fe20008000000 */
[----:B------:R-:W-:Y:S01]  /*04c0*/  @!UP2 UMOV UR7, UR17 ;  /* 0x000000110007ac82 */ /* 0x000fe20008000000 */
[----:B0-----:R-:W-:-:S08]  /*04d0*/  @UP2 UIMAD.WIDE.U32 UR14, UR4, UR14, UR8 ;  /* 0x0000000e040e22a5 */ /* 0x001fd0000f8e0008 */
[----:B------:R-:W-:Y:S01]  /*04e0*/  VOTEU.ALL UP0, P0 ;  /* 0x00000000003f7886 */ /* 0x000fe20000000000 */
[----:B------:R-:W-:Y:S01]  /*04f0*/  VOTEU.ALL UP1, P0 ;  /* 0x00000000003f7886 */ /* 0x000fe20000020000 */
[----:B------:R-:W-:Y:S01]  /*0500*/  IMAD.U32 R2, RZ, RZ, UR14 ;  /* 0x0000000eff027e24 */ /* 0x000fe2000f8e00ff */
[----:B------:R-:W-:Y:S02]  /*0510*/  MOV R3, UR15 ;  /* 0x0000000f00037c02 */ /* 0x000fe40008000f00 */
[----:B------:R-:W0:Y:S01]  /*0520*/  @!UP0 S2UR UR6, SR_CgaCtaId ;  /* 0x00000000000689c3 */ /* 0x000e220000008800 */
[----:B------:R-:W-:Y:S01]  /*0530*/  @!UP0 UMOV UR5, 0x400 ;  /* 0x0000040000058882 */ /* 0x000fe20000000000 */
[----:B------:R-:W-:-:S04]  /*0540*/  @!UP0 UIADD3 UR12, -UR12, 0x100000, URZ ;  /* 0x001000000c0c8890 */ /* 0x000fc8000fffe13f */
[----:B------:R-:W-:Y:S02]  /*0550*/  @!UP0 USHF.L.U32 UR13, UR12, 0xb, URZ ;  /* 0x0000000b0c0d8899 */ /* 0x000fe4000800063f */
[----:B------:R-:W-:Y:S02]  /*0560*/  @!UP0 USHF.L.U32 UR12, UR12, 0x1, URZ ;  /* 0x000000010c0c8899 */ /* 0x000fe4000800063f */
[----:B0-----:R-:W-:Y:S01]  /*0570*/  @!UP0 ULEA UR16, UR6, UR5, 0x18 ;  /* 0x0000000506108291 */ /* 0x001fe2000f8ec03f */
[----:B------:R-:W-:Y:S01]  /*0580*/  VOTEU.ALL UP0, P0 ;  /* 0x00000000003f7886 */ /* 0x000fe20000000000 */
[----:B------:R-:W-:Y:S01]  /*0590*/  PLOP3.LUT P0, PT, PT, PT, UP2, 0x80, 0x0 ;  /* 0x000000000000781c */ /* 0x000fe20003f0f028 */
[----:B------:R-:W-:Y:S01]  /*05a0*/  UMOV UR5, URZ ;  /* 0x0000003f00057c82 */ /* 0x000fe20008000000 */
[----:B------:R-:W-:Y:S01]  /*05b0*/  @UP2 UMOV UR6, URZ ;  /* 0x0000003f00062c82 */ /* 0x000fe20008000000 */
[----:B------:R-:W-:Y:S02]  /*05c0*/  @!UP2 UIMAD.WIDE.U32 UR8, UR11, UR7, UR4 ;  /* 0x000000070b08a2a5 */ /* 0x000fe4000f8e0004 */
[----:B------:R-:W-:-:S04]  /*05d0*/  @UP2 UIADD3 UR6, UR15, UR6, URZ ;  /* 0x000000060f062290 */ /* 0x000fc8000fffe03f */
[----:B------:R-:W-:Y:S01]  /*05e0*/  MOV R5, UR9 ;  /* 0x0000000900057c02 */ /* 0x000fe20008000f00 */
[----:B------:R-:W0:Y:S02]  /*05f0*/  FENCE.VIEW.ASYNC.S ;  /* 0x00000000000073c6 */ /* 0x000e240000000000 */
[----:B0-----:R0:W2:Y:S01]  /*0600*/  @!UP0 SYNCS.EXCH.64 URZ, [UR16+0x40], UR12 ;  /* 0x0000400c103f85b2 */ /* 0x0010a20008000100 */
[----:B------:R-:W-:Y:S02]  /*0610*/  @P2 IMAD.U32 R6, RZ, RZ, UR6 ;  /* 0x00000006ff062e24 */ /* 0x000fe4000f8e00ff */
[----:B------:R-:W-:Y:S01]  /*0620*/  @P0 IMAD.MOV.U32 R7, RZ, RZ, R2 ;  /* 0x000000ffff070224 */ /* 0x000fe200078e0002 */
[----:B------:R-:W-:Y:S01]  /*0630*/  MOV R2, UR8 ;  /* 0x0000000800027c02 */ /* 0x000fe20008000f00 */
[----:B------:R-:W-:Y:S02]  /*0640*/  @!P4 IMAD.MOV.U32 R6, RZ, RZ, R5 ;  /* 0x000000ffff06c224 */ /* 0x000fe400078e0005 */
[----:B------:R-:W-:-:S02]  /*0650*/  IMAD.U32 R3, RZ, RZ, UR9 ;  /* 0x00000009ff037e24 */ /* 0x000fc4000f8e00ff */
[----:B------:R-:W-:Y:S01]  /*0660*/  @!P3 IMAD.MOV.U32 R7, RZ, RZ, R2 ;  /* 0x000000ffff07b224 */ /* 0x000fe200078e0002 */
[----:B------:R0:W-:Y:S01]  /*0670*/  STL [R1+0x200], R6 ;  /* 0x0002000601007387 */ /* 0x0001e20000100800 */
[----:B------:R-:W-:-:S03]  /*0680*/  IMAD.U32 R4, RZ, RZ, UR8 ;  /* 0x00000008ff047e24 */ /* 0x000fc6000f8e00ff */
[----:B------:R0:W-:Y:S01]  /*0690*/  STL [R1+0x204], R7 ;  /* 0x0002040701007387 */ /* 0x0001e20000100800 */
[----:B------:R0:W2:Y:S01]  /*06a0*/  @!UP1 SYNCS.EXCH.64 URZ, [UR16+0x48], UR12 ;  /* 0x0000480c103f95b2 */ /* 0x0000a20008000100 */
[----:B------:R-:W-:Y:S01]  /*06b0*/  NOP ;  /* 0x0000000000007918 */ /* 0x000fe20000000000 */
[----:B--234-:R-:W-:Y:S06]  /*06c0*/  BAR.SYNC.DEFER_BLOCKING 0x0 ;  /* 0x0000000000007b1d */ /* 0x01cfec0000010000 */
[----:B------:R-:W-:Y:S05]  /*06d0*/  @!P1 BRA `(.L_x_3) ;  /* 0x0000021400fc9947 */ /* 0x000fea0003800000 */
[----:B------:R-:W-:-:S06]  /*06e0*/  UISETP.GT.U32.AND UP0, UPT, UR18, 0x1, UPT ;  /* 0x000000011200788c */ /* 0x000fcc000bf04070 */
[----:B------:R-:W-:-:S13]  /*06f0*/  PLOP3.LUT P0, PT, PT, PT, UP0, 0x80, 0x0 ;  /* 0x000000000000781c */ /* 0x000fda0003f0f008 */
[----:B0-----:R-:W-:Y:S05]  /*0700*/  @P0 EXIT ;  /* 0x000000000000094d */ /* 0x001fea0003800000 */
[----:B------:R-:W-:Y:S01]  /*0710*/  ULDC.64 UR8, c[0x0][0x650] ;  /* 0x0001940000087ab9 */ /* 0x000fe20000000a00 */
[----:B------:R-:W-:Y:S01]  /*0720*/  UMOV UR40, 0xffffffff ;  /* 0xffffffff00287882 */ /* 0x000fe20000000000 */
[----:B------:R-:W-:Y:S01]  /*0730*/  ISETP.GE.U32.AND P0, PT, R7, UR8, PT ;  /* 0x0000000807007c0c */ /* 0x000fe2000bf06070 */
[----:B------:R-:W-:Y:S01]  /*0740*/  UMOV UR41, 0xffffffff ;  /* 0xffffffff00297882 */ /* 0x000fe20000000000 */
[----:B------:R-:W-:Y:S01]  /*0750*/  UMOV UR42, 0xffffffff ;  /* 0xffffffff002a7882 */ /* 0x000fe20000000000 */
[----:B------:R-:W-:Y:S02]  /*0760*/  PRMT R0, RZ, 0x7610, R0 ;  /* 0x00007610ff007816 */ /* 0x000fe40000000000 */
[----:B------:R-:W-:-:S13]  /*0770*/  ISETP.GE.U32.AND.EX P0, PT, R6, UR9, PT, P0 ;  /* 0x0000000906007c0c */ /* 0x000fda000bf06100 */
[----:B------:R-:W-:Y:S05]  /*0780*/  @P0 BRA `(.L_x_4) ;  /* 0x0000000400800947 */ /* 0x000fea0003800000 */
[----:B------:R-:W-:Y:S01]  /*0790*/  I2FP.F32.U32 R0, UR4 ;  /* 0x0000000400007c45 */ /* 0x000fe20008201000 */
[----:B------:R-:W-:Y:S01]  /*07a0*/  ULDC.64 UR16, c[0x0][0x628] ;  /* 0x00018a0000107ab9 */ /* 0x000fe20000000a00 */
[----:B------:R-:W-:Y:S01]  /*07b0*/  ULDC UR6, c[0x0][0x150] ;  /* 0x0000540000067ab9 */ /* 0x000fe20000000800 */
[----:B------:R-:W-:Y:S01]  /*07c0*/  ISETP.NE.U32.AND P0, PT, RZ, UR16, PT ;  /* 0x00000010ff007c0c */ /* 0x000fe2000bf05070 */
[----:B------:R-:W-:Y:S01]  /*07d0*/  ULDC UR15, c[0x0][0x630] ;  /* 0x00018c00000f7ab9 */ /* 0x000fe20000000800 */
[----:B------:R-:W-:Y:S01]  /*07e0*/  FMUL R0, R0, UR6 ;  /* 0x0000000600007c20 */ /* 0x000fe20008400000 */
[----:B------:R-:W-:Y:S01]  /*07f0*/  R2UR UR18, R7 ;  /* 0x00000000071272ca */ /* 0x000fe200000e0000 */
[----:B------:R-:W-:Y:S01]  /*0800*/  ULDC UR20, c[0x0][0x154] ;  /* 0x0000550000147ab9 */ /* 0x000fe20000000800 */
[----:B------:R-:W-:Y:S01]  /*0810*/  ISETP.NE.AND.EX P0, PT, RZ, UR17, PT, P0 ;  /* 0x00000011ff007c0c */ /* 0x000fe2000bf05300 */
[----:B------:R0:W1:Y:S01]  /*0820*/  F2I.U32.TRUNC.NTZ R2, R0 ;  /* 0x0000000000027305 */ /* 0x000062000020f000 */
[----:B------:R-:W-:-:S02]  /*0830*/  R2UR UR19, R6 ;  /* 0x00000000061372ca */ /* 0x000fc400000e0000 */
[----:B------:R-:W-:Y:S02]  /*0840*/  R2UR UR8, R7 ;  /* 0x00000000070872ca */ /* 0x000fe400000e0000 */
[----:B------:R-:W-:-:S07]  /*0850*/  R2UR UR9, R6 ;  /* 0x00000000060972ca */ /* 0x000fce00000e0000 */
[----:B0-----:R-:W-:Y:S08]  /*0860*/  @!P0 BRA `(.L_x_5) ;  /* 0x0000000000308947 */ /* 0x001ff00003800000 */
[----:B------:R-:W-:Y:S01]  /*0870*/  R2UR UR8, R7 ;  /* 0x00000000070872ca */ /* 0x000fe200000e0000 */
[----:B------:R-:W-:Y:S01]  /*0880*/  ULDC UR6, c[0x0][0x634] ;  /* 0x00018d0000067ab9 */ /* 0x000fe20000000800 */
[----:B------:R-:W-:-:S11]  /*0890*/  R2UR UR14, R6 ;  /* 0x00000000060e72ca */ /* 0x000fd600000e0000 */
[----:B------:R-:W-:-:S04]  /*08a0*/  UIADD3 UR6, UP0, UR8, UR6, URZ ;  /* 0x0000000608067290 */ /* 0x000fc8000ff1e03f */
[----:B------:R-:W-:-:S04]  /*08b0*/  UIADD3.X UR14, URZ, UR14, URZ, UP0, !UPT ;  /* 0x0000000e3f0e7290 */ /* 0x000fc800087fe43f */
[----:B------:R-:W-:-:S04]  /*08c0*/  UIMAD.WIDE.U32 UR8, UR14, UR16, URZ ;  /* 0x000000100e0872a5 */ /* 0x000fc8000f8e003f */
[----:B------:R-:W-:Y:S02]  /*08d0*/  UIMAD.WIDE.U32 UR10, UP0, UR6, UR17, UR8 ;  /* 0x00000011060a72a5 */ /* 0x000fe4000f800008 */
[----:B------:R-:W-:Y:S02]  /*08e0*/  UIMAD.WIDE.U32 UR8, UR6, UR16, URZ ;  /* 0x00000010060872a5 */ /* 0x000fe4000f8e003f */
[----:B------:R-:W-:Y:S02]  /*08f0*/  UIADD3.X UR13, URZ, URZ, URZ, UP0, !UPT ;  /* 0x0000003f3f0d7290 */ /* 0x000fe400087fe43f */
[----:B------:R-:W-:Y:S01]  /*0900*/  UIADD3 URZ, UP0, UR9, UR10, URZ ;  /* 0x0000000a093f7290 */ /* 0x000fe2000ff1e03f */
[----:B------:R-:W-:-:S03]  /*0910*/  UMOV UR12, UR11 ;  /* 0x0000000b000c7c82 */ /* 0x000fc60008000000 */
[----:B------:R-:W-:-:S12]  /*0920*/  UIMAD.WIDE.U32.X UR8, UR14, UR17, UR12, UP0 ;  /* 0x000000110e0872a5 */ /* 0x000fd800080e040c */
.L_x_5:
[----:B------:R-:W-:Y:S01]  /*0930*/  USHF.R.U64 UR42, UR8, UR15, UR9 ;  /* 0x0000000f082a7299 */ /* 0x000fe20008001209 */
[----:B------:R-:W-:Y:S01]  /*0940*/  I2FP.F32.U32 R0, UR7 ;  /* 0x0000000700007c45 */ /* 0x000fe20008201000 */
[----:B------:R-:W-:Y:S01]  /*0950*/  USHF.R.U32.HI UR5, URZ, UR15, UR9 ;  /* 0x0000000f3f057299 */ /* 0x000fe20008011609 */
[----:B-1----:R-:W-:Y:S01]  /*0960*/  R2UR UR12, R2 ;  /* 0x00000000020c72ca */ /* 0x002fe200000e0000 */
[----:B------:R-:W-:Y:S02]  /*0970*/  UIADD3 UR6, UP0, URZ, -UR42, URZ ;  /* 0x8000002a3f067290 */ /* 0x000fe4000ff1e03f */
[----:B------:R-:W-:Y:S01]  /*0980*/  FMUL R0, R0, UR20 ;  /* 0x0000001400007c20 */ /* 0x000fe20008400000 */
[----:B------:R-:W-:Y:S01]  /*0990*/  ULDC.64 UR8, c[0x0][0x620] ;  /* 0x0001880000087ab9 */ /* 0x000fe20000000a00 */
[----:B------:R-:W-:Y:S01]  /*09a0*/  UIADD3.X UR5, URZ, ~UR5, URZ, UP0, !UPT ;  /* 0x800000053f057290 */ /* 0x000fe200087fe43f */
[----:B------:R-:W-:Y:S01]  /*09b0*/  UMOV UR10, UR18 ;  /* 0x00000012000a7c82 */ /* 0x000fe20008000000 */
[----:B------:R-:W-:-:S02]  /*09c0*/  UMOV UR11, UR19 ;  /* 0x00000013000b7c82 */ /* 0x000fc40008000000 */
[----:B------:R-:W-:Y:S01]  /*09d0*/  UIMAD UR5, UR5, UR8, URZ ;  /* 0x00000008050572a4 */ /* 0x000fe2000f8e023f */
[----:B------:R-:W0:Y:S01]  /*09e0*/  F2I.U32.TRUNC.NTZ R0, R0 ;  /* 0x0000000000007305 */ /* 0x000e22000020f000 */
[----:B------:R-:W-:Y:S02]  /*09f0*/  UIMAD.WIDE.U32 UR10, UR6, UR8, UR10 ;  /* 0x00000008060a72a5 */ /* 0x000fe4000f8e000a */
[----:B------:R-:W-:Y:S01]  /*0a00*/  UIMAD UR6, UR6, UR9, UR5 ;  /* 0x00000009060672a4 */ /* 0x000fe2000f8e0205 */
[----:B------:R-:W-:Y:S01]  /*0a10*/  ULDC UR21, c[0x0][0x658] ;  /* 0x0001960000157ab9 */ /* 0x000fe20000000800 */
[----:B------:R-:W-:Y:S02]  /*0a20*/  UMOV UR19, 0xffffffff ;  /* 0xffffffff00137882 */ /* 0x000fe40000000000 */
[----:B------:R-:W-:Y:S01]  /*0a30*/  UIADD3 UR6, UR11, UR6, URZ ;  /* 0x000000060b067290 */ /* 0x000fe2000fffe03f */
[----:B------:R-:W-:Y:S01]  /*0a40*/  ULDC UR15, c[0x0][0x618] ;  /* 0x00018600000f7ab9 */ /* 0x000fe20000000800 */
[----:B------:R-:W-:Y:S01]  /*0a50*/  ULDC.64 UR8, c[0x0][0x640] ;  /* 0x0001900000087ab9 */ /* 0x000fe20000000a00 */
[----:B------:R-:W-:Y:S01]  /*0a60*/  USHF.L.U32 UR11, UR19, UR21, URZ ;  /* 0x00000015130b7299 */ /* 0x000fe2000800063f */
[----:B------:R-:W-:Y:S01]  /*0a70*/  ISETP.NE.U32.AND P0, PT, RZ, UR8, PT ;  /* 0x00000008ff007c0c */ /* 0x000fe2000bf05070 */
[----:B------:R-:W-:-:S02]  /*0a80*/  USHF.R.U64 UR19, UR10, UR15, UR6 ;  /* 0x0000000f0a137299 */ /* 0x000fc40008001206 */
[----:B------:R-:W-:Y:S01]  /*0a90*/  USHF.R.U32.HI UR10, URZ, UR15, UR6 ;  /* 0x0000000f3f0a7299 */ /* 0x000fe20008011606 */
[----:B0-----:R-:W-:Y:S01]  /*0aa0*/  R2UR UR14, R0 ;  /* 0x00000000000e72ca */ /* 0x001fe200000e0000 */
[----:B------:R-:W-:Y:S01]  /*0ab0*/  ULDC UR17, c[0x0][0x608] ;  /* 0x0001820000117ab9 */ /* 0x000fe20000000800 */
[----:B------:R-:W-:Y:S01]  /*0ac0*/  ISETP.NE.AND.EX P0, PT, RZ, UR9, PT, P0 ;  /* 0x00000009ff007c0c */ /* 0x000fe2000bf05300 */
[----:B------:R-:W-:Y:S02]  /*0ad0*/  USHF.R.U64 UR23, UR19, UR17, UR10 ;  /* 0x0000001113177299 */ /* 0x000fe4000800120a */
[----:B------:R-:W-:Y:S01]  /*0ae0*/  USHF.R.U32.HI UR10, URZ, UR17, UR10 ;  /* 0x000000113f0a7299 */ /* 0x000fe2000801160a */
[----:B------:R-:W-:Y:S01]  /*0af0*/  UMOV UR16, 0x1 ;  /* 0x0000000100107882 */ /* 0x000fe20000000000 */
[----:B------:R-:W-:Y:S02]  /*0b00*/  UIADD3 UR12, -UR12, URZ, URZ ;  /* 0x0000003f0c0c7290 */ /* 0x000fe4000fffe13f */
[----:B------:R-:W-:-:S02]  /*0b10*/  USHF.R.U64 UR24, UR23, UR21, UR10 ;  /* 0x0000001517187299 */ /* 0x000fc4000800120a */
[----:B------:R-:W-:Y:S01]  /*0b20*/  USHF.L.U32 UR6, UR16, UR21, URZ ;  /* 0x0000001510067299 */ /* 0x000fe2000800063f */
[----:B------:R-:W-:Y:S01]  /*0b30*/  ULDC UR13, c[0x0][0x144] ;  /* 0x00005100000d7ab9 */ /* 0x000fe20000000800 */
[----:B------:R-:W-:Y:S01]  /*0b40*/  ULDC UR5, c[0x0][0x600] ;  /* 0x0001800000057ab9 */ /* 0x000fe20000000800 */
[----:B------:R-:W-:Y:S02]  /*0b50*/  ULOP3.LUT UR16, URZ, UR11, URZ, 0x33, !UPT ;  /* 0x0000000b3f107292 */ /* 0x000fe4000f8e333f */
[----:B------:R-:W-:Y:S02]  /*0b60*/  USHF.R.U32.HI UR11, URZ, UR21, UR10 ;  /* 0x000000153f0b7299 */ /* 0x000fe4000801160a */
[----:B------:R-:W-:Y:S02]  /*0b70*/  UIADD3 UR18, UR5, -0x1, URZ ;  /* 0xffffffff05127890 */ /* 0x000fe4000fffe03f */
[----:B------:R-:W-:Y:S02]  /*0b80*/  UIADD3 UR20, -UR14, URZ, URZ ;  /* 0x0000003f0e147290 */ /* 0x000fe4000fffe13f */
[----:B------:R-:W-:Y:S01]  /*0b90*/  UIMAD UR4, UR13, UR12, UR4 ;  /* 0x0000000c0d0472a4 */ /* 0x000fe2000f8e0204 */
[----:B------:R-:W-:Y:S01]  /*0ba0*/  ULDC UR25, c[0x0][0x148] ;  /* 0x0000520000197ab9 */ /* 0x000fe20000000800 */
[----:B------:R-:W-:Y:S01]  /*0bb0*/  ULDC UR21, c[0x0][0x648] ;  /* 0x0001920000157ab9 */ /* 0x000fe20000000800 */
[----:B------:R-:W-:Y:S01]  /*0bc0*/  ULDC UR22, c[0x0][0x638] ;  /* 0x00018e0000167ab9 */ /* 0x000fe20000000800 */
[----:B------:R-:W-:Y:S01]  /*0bd0*/  UMOV UR10, UR24 ;  /* 0x00000018000a7c82 */ /* 0x000fe20008000000 */
[----:B------:R-:W-:Y:S07]  /*0be0*/  @!P0 BRA `(.L_x_6) ;  /* 0x0000000000308947 */ /* 0x000fee0003800000 */
[----:B------:R-:W-:Y:S02]  /*0bf0*/  ULDC UR14, c[0x0][0x64c] ;  /* 0x00019300000e7ab9 */ /* 0x000fe40000000800 */
        /* <DEDUP_REMOVED lines=8> */
[----:B------:R-:W-:-:S07]  /*0c80*/  UIMAD.WIDE.U32.X UR8, UR17, UR9, UR14, UP0 ;  /* 0x00000009110872a5 */ /* 0x000fce00080e040e */
[----:B------:R-:W-:Y:S01]  /*0c90*/  UMOV UR10, UR8 ;  /* 0x00000008000a7c82 */ /* 0x000fe20008000000 */
[----:B------:R-:W-:-:S05]  /*0ca0*/  UMOV UR11, UR9 ;  /* 0x00000009000b7c82 */ /* 0x000fca0008000000 */
.L_x_6:
[----:B------:R-:W-:Y:S01]  /*0cb0*/  UISETP.NE.AND UP0, UPT, UR39, URZ, UPT ;  /* 0x0000003f2700728c */ /* 0x000fe2000bf05270 */
[----:B------:R-:W-:Y:S01]  /*0cc0*/  MOV R0, 0x1 ;  /* 0x0000000100007802 */ /* 0x000fe20000000f00 */
[----:B------:R-:W-:Y:S02]  /*0cd0*/  USHF.R.U64 UR8, UR10, UR21, UR11 ;  /* 0x000000150a087299 */ /* 0x000fe4000800120b */
[----:B------:R-:W-:Y:S02]  /*0ce0*/  ULOP3.LUT UR16, UR23, UR16, URZ, 0xc0, !UPT ;  /* 0x0000001017107292 */ /* 0x000fe4000f8ec03f */
[----:B------:R-:W-:Y:S02]  /*0cf0*/  ULOP3.LUT UR18, UR19, UR18, URZ, 0xc0, !UPT ;  /* 0x0000001213127292 */ /* 0x000fe4000f8ec03f */
[----:B------:R-:W-:-:S03]  /*0d00*/  UIMAD UR16, UR6, UR8, UR16 ;  /* 0x00000008061072a4 */ /* 0x000fc6000f8e0210 */
[----:B------:R-:W-:Y:S02]  /*0d10*/  @UP0 UIMAD UR4, UR25, UR20, UR7 ;  /* 0x00000014190402a4 */ /* 0x000fe4000f8e0207 */
[----:B------:R-:W-:-:S04]  /*0d20*/  UIADD3 UR7, -UR8, URZ, URZ ;  /* 0x0000003f08077290 */ /* 0x000fc8000fffe13f */
[----:B------:R-:W-:-:S03]  /*0d30*/  UIMAD UR6, UR7, UR22, UR24 ;  /* 0x00000016070672a4 */ /* 0x000fc6000f8e0218 */
[----:B------:R-:W-:Y:S01]  /*0d40*/  ULDC UR7, c[0x0][0x610] ;  /* 0x0001840000077ab9 */ /* 0x000fe20000000800 */
[----:B------:R-:W-:Y:S02]  /*0d50*/  UIMAD UR6, UR6, UR5, UR18 ;  /* 0x00000005060672a4 */ /* 0x000fe4000f8e0212 */
[----:B------:R-:W-:-:S04]  /*0d60*/  UIMAD UR4, UR16, UR7, UR4 ;  /* 0x00000007100472a4 */ /* 0x000fc8000f8e0204 */
[----:B------:R-:W-:Y:S02]  /*0d70*/  USEL UR41, UR6, UR4, !UP0 ;  /* 0x0000000406297287 */ /* 0x000fe4000c000000 */
[----:B------:R-:W-:-:S12]  /*0d80*/  USEL UR40, UR4, UR6, !UP0 ;  /* 0x0000000604287287 */ /* 0x000fd8000c000000 */
.L_x_4:
[----:B------:R-:W-:-:S08]  /*0d90*/  NOP ;  /* 0x0000000000007918 */ /* 0x000fd00000000000 */
[----:B------:R-:W0:Y:S02]  /*0da0*/  USETMAXREG.TRY_ALLOC.CTAPOOL UP0, 0xf0 ;  /* 0x000000f0000079c8 */ /* 0x000e240008000600 */
[----:B0-----:R-:W-:-:S13]  /*0db0*/  PLOP3.LUT P0, PT, PT, PT, UP0, 0x80, 0x0 ;  /* 0x000000000000781c */ /* 0x001fda0003f0f008 */
[----:B------:R-:W-:Y:S05]  /*0dc0*/  @!P0 BRA `(.L_x_4) ;  /* 0xfffffffc00f08947 */ /* 0x000fea000383ffff */
[----:B------:R-:W-:Y:S01]  /*0dd0*/  ULDC.64 UR4, c[0x0][0x598] ;  /* 0x0001660000047ab9 */ /* 0x000fe20000000a00 */
[----:B------:R-:W-:Y:S01]  /*0de0*/  ULDC.64 UR44, c[0x0][0x208] ;  /* 0x00008200002c7ab9 */ /* 0x000fe20000000a00 */
[----:B------:R-:W-:-:S04]  /*0df0*/  ISETP.NE.U32.AND P0, PT, RZ, UR4, PT ;  /* 0x00000004ff007c0c */ /* 0x000fc8000bf05070 */
[----:B------:R-:W-:-:S13]  /*0e00*/  ISETP.NE.AND.EX P0, PT, RZ, UR5, PT, P0 ;  /* 0x00000005ff007c0c */ /* 0x000fda000bf05300 */
[----:B------:R-:W-:Y:S05]  /*0e10*/  @!P0 BRA `(.L_x_7) ;  /* 0x00000000001c8947 */ /* 0x000fea0003800000 */
[----:B------:R-:W0:Y:S02]  /*0e20*/  LDC.64 R2, c[0x0][0x598] ;  /* 0x00016600ff027b82 */ /* 0x000e240000000a00 */
[----:B0-----:R-:W2:Y:S02]  /*0e30*/  LDG.E.64 R2, desc[UR44][R2.64] ;  /* 0x0000002c02027981 */ /* 0x001ea4000c1e1b00 */
[----:B--2---:R-:W-:-:S04]  /*0e40*/  ISETP.NE.U32.AND P0, PT, R2, RZ, PT ;  /* 0x000000ff0200720c */ /* 0x004fc80003f05070 */
[----:B------:R-:W-:-:S13]  /*0e50*/  ISETP.NE.AND.EX P0, PT, R3, RZ, PT, P0 ;  /* 0x000000ff0300720c */ /* 0x000fda0003f05300 */
[----:B------:R-:W-:Y:S05]  /*0e60*/  @!P0 BRA `(.L_x_7) ;  /* 0x0000000000088947 */ /* 0x000fea0003800000 */
[----:B------:R0:W5:Y:S01]  /*0e70*/  LD.E R2, desc[UR44][R2.64] ;  /* 0x0000002c02027980 */ /* 0x000162000c101900 */
[----:B------:R-:W-:Y:S05]  /*0e80*/  BRA `(.L_x_8) ;  /* 0x0000000000247947 */ /* 0x000fea0003800000 */
.L_x_7:
[----:B------:R-:W-:Y:S02]  /*0e90*/  ULDC.64 UR4, c[0x0][0x588] ;  /* 0x0001620000047ab9 */ /* 0x000fe40000000a00 */
[----:B------:R-:W-:-:S04]  /*0ea0*/  ISETP.NE.U32.AND P0, PT, RZ, UR4, PT ;  /* 0x00000004ff007c0c */ /* 0x000fc8000bf05070 */
[----:B------:R-:W-:-:S13]  /*0eb0*/  ISETP.NE.AND.EX P0, PT, RZ, UR5, PT, P0 ;  /* 0x00000005ff007c0c */ /* 0x000fda000bf05300 */
[----:B------:R-:W-:Y:S05]  /*0ec0*/  @!P0 BRA `(.L_x_9) ;  /* 0x00000000000c8947 */ /* 0x000fea0003800000 */
[----:B------:R-:W0:Y:S02]  /*0ed0*/  LDC.64 R2, c[0x0][0x588] ;  /* 0x00016200ff027b82 */ /* 0x000e240000000a00 */
[----:B0-----:R1:W5:Y:S01]  /*0ee0*/  LDG.E R2, desc[UR44][R2.64] ;  /* 0x0000002c02027981 */ /* 0x001362000c1e1900 */
[----:B------:R-:W-:Y:S05]  /*0ef0*/  BRA `(.L_x_8) ;  /* 0x0000000000087947 */ /* 0x000fea0003800000 */
.L_x_9:
[----:B------:R-:W-:Y:S02]  /*0f00*/  ULDC UR4, c[0x0][0x580] ;  /* 0x0001600000047ab9 */ /* 0x000fe40000000800 */
[----:B------:R-:W-:-:S07]  /*0f10*/  IMAD.U32 R2, RZ, RZ, UR4 ;  /* 0x00000004ff027e24 */ /* 0x000fce000f8e00ff */
.L_x_8:
[----:B------:R-:W-:Y:S02]  /*0f20*/  ULDC.64 UR4, c[0x0][0x5a0] ;  /* 0x0001680000047ab9 */ /* 0x000fe40000000a00 */
[----:B------:R-:W-:-:S04]  /*0f30*/  ISETP.NE.U32.AND P0, PT, RZ, UR4, PT ;  /* 0x00000004ff007c0c */ /* 0x000fc8000bf05070 */
[----:B------:R-:W-:-:S13]  /*0f40*/  ISETP.NE.AND.EX P0, PT, RZ, UR5, PT, P0 ;  /* 0x00000005ff007c0c */ /* 0x000fda000bf05300 */
[----:B------:R-:W-:Y:S05]  /*0f50*/  @!P0 BRA `(.L_x_10) ;  /* 0x00000000001c8947 */ /* 0x000fea0003800000 */
[----:B------:R-:W2:Y:S02]  /*0f60*/  LDC.64 R4, c[0x0][0x5a0] ;  /* 0x00016800ff047b82 */ /* 0x000ea40000000a00 */
[----:B--2---:R-:W2:Y:S02]  /*0f70*/  LDG.E.64 R4, desc[UR44][R4.64] ;  /* 0x0000002c04047981 */ /* 0x004ea4000c1e1b00 */
[----:B--2---:R-:W-:-:S04]  /*0f80*/  ISETP.NE.U32.AND P0, PT, R4, RZ, PT ;  /* 0x000000ff0400720c */ /* 0x004fc80003f05070 */
[----:B------:R-:W-:-:S13]  /*0f90*/  ISETP.NE.AND.EX P0, PT, R5, RZ, PT, P0 ;  /* 0x000000ff0500720c */ /* 0x000fda0003f05300 */
[----:B------:R-:W-:Y:S05]  /*0fa0*/  @!P0 BRA `(.L_x_10) ;  /* 0x0000000000088947 */ /* 0x000fea0003800000 */
[----:B------:R2:W5:Y:S01]  /*0fb0*/  LD.E R16, desc[UR44][R4.64] ;  /* 0x0000002c04107980 */ /* 0x000562000c101900 */
[----:B------:R-:W-:Y:S05]  /*0fc0*/  BRA `(.L_x_11) ;  /* 0x0000000000247947 */ /* 0x000fea0003800000 */
.L_x_10:
[----:B------:R-:W-:Y:S02]  /*0fd0*/  ULDC.64 UR4, c[0x0][0x590] ;  /* 0x0001640000047ab9 */ /* 0x000fe40000000a00 */
[----:B------:R-:W-:-:S04]  /*0fe0*/  ISETP.NE.U32.AND P0, PT, RZ, UR4, PT ;  /* 0x00000004ff007c0c */ /* 0x000fc8000bf05070 */
[----:B------:R-:W-:-:S13]  /*0ff0*/  ISETP.NE.AND.EX P0, PT, RZ, UR5, PT, P0 ;  /* 0x00000005ff007c0c */ /* 0x000fda000bf05300 */
[----:B------:R-:W-:Y:S05]  /*1000*/  @!P0 BRA `(.L_x_12) ;  /* 0x00000000000c8947 */ /* 0x000fea0003800000 */
[----:B------:R-:W2:Y:S02]  /*1010*/  LDC.64 R16, c[0x0][0x590] ;  /* 0x00016400ff107b82 */ /* 0x000ea40000000a00 */
[----:B--2---:R3:W5:Y:S01]  /*1020*/  LDG.E R16, desc[UR44][R16.64] ;  /* 0x0000002c10107981 */ /* 0x004762000c1e1900 */
[----:B------:R-:W-:Y:S05]  /*1030*/  BRA `(.L_x_11) ;  /* 0x0000000000087947 */ /* 0x000fea0003800000 */
.L_x_12:
[----:B------:R-:W-:Y:S02]  /*1040*/  ULDC UR4, c[0x0][0x584] ;  /* 0x0001610000047ab9 */ /* 0x000fe40000000800 */
[----:B------:R-:W-:-:S07]  /*1050*/  IMAD.U32 R16, RZ, RZ, UR4 ;  /* 0x00000004ff107e24 */ /* 0x000fce000f8e00ff */
.L_x_11:
[----:B------:R-:W-:-:S13]  /*1060*/  LOP3.LUT P0, RZ, R0, 0xff, RZ, 0xc0, !PT ;  /* 0x000000ff00ff7812 */ /* 0x000fda000780c0ff */
[----:B------:R-:W-:Y:S05]  /*1070*/  @!P0 EXIT ;  /* 0x000000000000894d */ /* 0x000fea0003800000 */
[----:B------:R-:W-:Y:S01]  /*1080*/  ULDC UR4, c[0x0][0x28c] ;  /* 0x0000a30000047ab9 */ /* 0x000fe20000000800 */
[----:B------:R-:W-:Y:S01]  /*1090*/  UMOV UR36, URZ ;  /* 0x0000003f00247c82 */ /* 0x000fe20008000000 */
[----:B------:R-:W-:Y:S01]  /*10a0*/  UIADD3 UR4, UR4, 0x7f, URZ ;  /* 0x0000007f04047890 */ /* 0x000fe2000fffe03f */
[----:B------:R-:W-:-:S03]  /*10b0*/  UMOV UR37, URZ ;  /* 0x0000003f00257c82 */ /* 0x000fc60008000000 */
[----:B------:R-:W-:-:S04]  /*10c0*/  USHF.R.S32.HI UR5, URZ, 0x1f, UR4 ;  /* 0x0000001f3f057899 */ /* 0x000fc80008011404 */
[----:B------:R-:W-:-:S04]  /*10d0*/  ULEA.HI UR5, UR5, UR4, URZ, 0x7 ;  /* 0x0000000405057291 */ /* 0x000fc8000f8f383f */
[----:B------:R-:W-:-:S12]  /*10e0*/  USHF.R.S32.HI UR43, URZ, 0x7, UR5 ;  /* 0x000000073f2b7899 */ /* 0x000fd80008011405 */
.L_x_540:
[----:B------:R-:W4:Y:S01]  /*10f0*/  S2R R0, SR_TID.X ;  /* 0x0000000000007919 */ /* 0x000f220000002100 */
[----:B0-----:R-:W0:Y:S01]  /*1100*/  S2UR UR6, SR_CgaCtaId ;  /* 0x00000000000679c3 */ /* 0x001e220000008800 */
[----:B------:R-:W-:Y:S02]  /*1110*/  UMOV UR46, 0x400 ;  /* 0x00000400002e7882 */ /* 0x000fe40000000000 */
[----:B0-----:R-:W-:Y:S01]  /*1120*/  ULEA UR46, UR6, UR46, 0x18 ;  /* 0x0000002e062e7291 */ /* 0x001fe2000f8ec03f */
[----:B----4-:R-:W-:-:S04]  /*1130*/  LOP3.LUT R0, R0, 0x80, RZ, 0xc0, !PT ;  /* 0x0000008000007812 */ /* 0x010fc800078ec0ff */
[----:B------:R-:W-:-:S06]  /*1140*/  SHF.R.U32.HI R0, RZ, 0x7, R0 ;  /* 0x00000007ff007819 */ /* 0x000fcc0000011600 */
[----:B------:R-:W0:Y:S02]  /*1150*/  SHFL.IDX PT, R0, R0, RZ, 0x1f ;  /* 0x00001fff00007589 */ /* 0x000e2400000e0000 */
[----:B0-----:R-:W-:-:S13]  /*1160*/  R2UR UR4, R0 ;  /* 0x00000000000472ca */ /* 0x001fda00000e0000 */
[----:B------:R-:W-:-:S04]  /*1170*/  ULEA.HI UR5, UR4, UR4, URZ, 0x1 ;  /* 0x0000000404057291 */ /* 0x000fc8000f8f083f */
[----:B------:R-:W-:-:S04]  /*1180*/  ULOP3.LUT UR5, UR5, 0x7fffe, URZ, 0xc0, !UPT ;  /* 0x0007fffe05057892 */ /* 0x000fc8000f8ec03f */
[----:B------:R-:W-:-:S03]  /*1190*/  UIADD3 UR5, UR4, -UR5, URZ ;  /* 0x8000000504057290 */ /* 0x000fc6000fffe03f */
[----:B------:R-:W-:Y:S01]  /*11a0*/  ULDC UR4, c[0x0][0x28c] ;  /* 0x0000a30000047ab9 */ /* 0x000fe20000000800 */
[----:B------:R-:W-:Y:S01]  /*11b0*/  ULEA UR5, UR5, UR46, 0xd ;  /* 0x0000002e05057291 */ /* 0x000fe2000f8e683f */
[----:B------:R-:W-:-:S03]  /*11c0*/  ISETP.LT.AND P0, PT, RZ, UR4, PT ;  /* 0x00000004ff007c0c */ /* 0x000fc6000bf01270 */
[----:B------:R-:W-:-:S04]  /*11d0*/  UIADD3 UR5, UR5, 0x100, URZ ;  /* 0x0000010005057890 */ /* 0x000fc8000fffe03f */
[----:B------:R-:W-:-:S04]  /*11e0*/  USHF.R.U32.HI UR5, URZ, 0x4, UR5 ;  /* 0x000000043f057899 */ /* 0x000fc80008011605 */
[----:B------:R-:W-:Y:S02]  /*11f0*/  ULOP3.LUT UR47, UR5, 0x3fff, URZ, 0xc0, !UPT ;  /* 0x00003fff052f7892 */ /* 0x000fe4000f8ec03f */
[----:B-1-3--:R-:W-:Y:S10]  /*1200*/  @P0 BRA `(.L_x_13) ;  /* 0x0000000000400947 */ /* 0x00aff40003800000 */
[----:B------:R-:W-:Y:S01]  /*1210*/  MOV R0, 0x0 ;  /* 0x0000000000007802 */ /* 0x000fe20000000f00 */
[----:B------:R-:W-:Y:S01]  /*1220*/  ULDC.64 UR4, c[0x4][0x68] ;  /* 0x01001a0000047ab9 */ /* 0x000fe20000000a00 */
[----:B------:R-:W-:Y:S01]  /*1230*/  ULDC.64 UR6, c[0x4][0x8] ;  /* 0x0100020000067ab9 */ /* 0x000fe20000000a00 */
[----:B--2---:R-:W-:Y:S01]  /*1240*/  MOV R4, UR4 ;  /* 0x0000000400047c02 */ /* 0x004fe20008000f00 */
[----:B------:R0:W2:Y:S01]  /*1250*/  LDC.64 R14, c[0x4][R0] ;  /* 0x01000000000e7b82 */ /* 0x0000a20000000a00 */
[----:B------:R-:W-:Y:S01]  /*1260*/  IMAD.U32 R5, RZ, RZ, UR5 ;  /* 0x00000005ff057e24 */ /* 0x000fe2000f8e00ff */
[----:B------:R-:W-:Y:S01]  /*1270*/  ULDC.64 UR4, c[0x4][0x70] ;  /* 0x01001c0000047ab9 */ /* 0x000fe20000000a00 */
[----:B------:R-:W-:Y:S01]  /*1280*/  IMAD.U32 R10, RZ, RZ, UR6 ;  /* 0x00000006ff0a7e24 */ /* 0x000fe2000f8e00ff */
[----:B------:R-:W-:Y:S01]  /*1290*/  MOV R7, UR5 ;  /* 0x0000000500077c02 */ /* 0x000fe20008000f00 */
[----:B------:R-:W-:Y:S01]  /*12a0*/  IMAD.U32 R6, RZ, RZ, UR4 ;  /* 0x00000004ff067e24 */ /* 0x000fe2000f8e00ff */
[----:B------:R-:W-:Y:S01]  /*12b0*/  MOV R8, 0x1e1 ;  /* 0x000001e100087802 */ /* 0x000fe20000000f00 */
[----:B------:R-:W-:-:S02]  /*12c0*/  IMAD.U32 R11, RZ, RZ, UR7 ;  /* 0x00000007ff0b7e24 */ /* 0x000fc4000f8e00ff */
[----:B------:R-:W-:Y:S02]  /*12d0*/  IMAD.MOV.U32 R12, RZ, RZ, 0x1 ;  /* 0x00000001ff0c7424 */ /* 0x000fe400078e00ff */
[----:B0-----:R-:W-:-:S07]  /*12e0*/  IMAD.MOV.U32 R13, RZ, RZ, RZ ;  /* 0x000000ffff0d7224 */ /* 0x001fce00078e00ff */
[----:B------:R-:W-:-:S07]  /*12f0*/  LEPC R20, `(.L_x_13) ;  /* 0x000000001014794e */ /* 0x000fce0000000000 */
[----:B-123-5:R-:W-:Y:S05]  /*1300*/  CALL.ABS.NOINC R14 ;  /* 0x000000000e007343 */ /* 0x02efea0003c00000 */
.L_x_13:
[----:B------:R-:W-:-:S06]  /*1310*/  ULOP3.LUT UR4, UR38, 0x1, URZ, 0xfc, !UPT ;  /* 0x0000000126047892 */ /* 0x000fcc000f8efc3f */
[----:B------:R-:W-:-:S04]  /*1320*/  MOV R0, UR4 ;  /* 0x0000000400007c02 */ /* 0x000fc80008000f00 */
[----:B------:R-:W-:-:S13]  /*1330*/  ISETP.NE.AND P0, PT, R0, 0x3, PT ;  /* 0x000000030000780c */ /* 0x000fda0003f05270 */
[----:B------:R-:W-:Y:S05]  /*1340*/  @!P0 BRA `(.L_x_14) ;  /* 0x0000000000048947 */ /* 0x000fea0003800000 */
[----:B------:R-:W-:Y:S01]  /*1350*/  BPT.TRAP 0x1 ;  /* 0x000000040000795c */ /* 0x000fe20000300000 */
.L_x_14:
[----:B-1----:R-:W-:Y:S02]  /*1360*/  IMAD.U32 R3, RZ, RZ, UR37 ;  /* 0x00000025ff037e24 */ /* 0x002fe4000f8e00ff */
[----:B------:R-:W-:-:S03]  /*1370*/  IMAD.U32 R0, RZ, RZ, UR36 ;  /* 0x00000024ff007e24 */ /* 0x000fc6000f8e00ff */
[----:B------:R-:W-:Y:S02]  /*1380*/  LEA R3, R3, UR46, 0x3 ;  /* 0x0000002e03037c11 */ /* 0x000fe4000f8e18ff */
[----:B------:R-:W-:-:S04]  /*1390*/  SHF.L.U32 R0, R0, 0x1f, RZ ;  /* 0x0000001f00007819 */ /* 0x000fc800000006ff */
[----:B------:R0:W1:Y:S01]  /*13a0*/  SYNCS.PHASECHK.TRANS64.TRYWAIT P1, [R3+URZ], R0 ;  /* 0x00000000030075a7 */ /* 0x000062000802017f */
[----:B------:R-:W-:Y:S05]  /*13b0*/  @!P0 BRA `(.L_x_15) ;  /* 0x0000000000048947 */ /* 0x000fea0003800000 */
[----:B------:R-:W-:Y:S01]  /*13c0*/  BPT.TRAP 0x1 ;  /* 0x000000040000795c */ /* 0x000fe20000300000 */
.L_x_15:
[----:B-1----:R-:W-:Y:S05]  /*13d0*/  @P1 BRA `(.L_x_16) ;  /* 0x0000000000081947 */ /* 0x002fea0003800000 */
[----:B------:R-:W1:Y:S02]  /*13e0*/  SYNCS.PHASECHK.TRANS64.TRYWAIT P1, [R3+URZ], R0 ;  /* 0x00000000030075a7 */ /* 0x000e64000802017f */
[----:B-1----:R-:W-:Y:S05]  /*13f0*/  @!P1 BRA `(.L_x_17) ;  /* 0x0000022000b09947 */ /* 0x002fea0003800000 */
.L_x_16:
[----:B------:R-:W-:-:S04]  /*1400*/  UISETP.LT.AND UP0, UPT, UR43, 0x1, UPT ;  /* 0x000000012b00788c */ /* 0x000fc8000bf01270 */
[----:B------:R-:W-:-:S04]  /*1410*/  USEL UR4, UR43, 0x1, UP0 ;  /* 0x000000012b047887 */ /* 0x000fc80008000000 */
[----:B------:R-:W-:-:S06]  /*1420*/  UIADD3 UR4, UR43, -UR4, URZ ;  /* 0x800000042b047290 */ /* 0x000fcc000fffe03f */
[----:B01----:R-:W-:Y:S01]  /*1430*/  MOV R0, UR4 ;  /* 0x0000000400007c02 */ /* 0x003fe20008000f00 */
[----:B------:R-:W-:Y:S05]  /*1440*/  WARPSYNC.ALL ;  /* 0x0000000000007948 */ /* 0x000fea0003800000 */
[----:B------:R-:W-:Y:S01]  /*1450*/  ISETP.GE.AND P1, PT, R0, 0x1, PT ;  /* 0x000000010000780c */ /* 0x000fe20003f26270 */
[----:B------:R-:W-:Y:S01]  /*1460*/  UIADD3 UR46, UR46, 0x30100, URZ ;  /* 0x000301002e2e7890 */ /* 0x000fe2000fffe03f */
[----:B------:R-:W-:Y:S01]  /*1470*/  WARPGROUP.ARRIVE ;  /* 0x00000000000079c5 */ /* 0x000fe20000000000 */
[----:B------:R-:W-:Y:S01]  /*1480*/  ULOP3.LUT UR4, UR47, 0x10000, URZ, 0xfc, !UPT ;  /* 0x000100002f047892 */ /* 0x000fe2000f8efc3f */
[----:B-----5:R-:W-:Y:S01]  /*1490*/  STL [R1+0x2c4], R16 ;  /* 0x0002c41001007387 */ /* 0x020fe20000100800 */
[----:B------:R-:W-:-:S02]  /*14a0*/  USHF.R.U32.HI UR46, URZ, 0x4, UR46 ;  /* 0x000000043f2e7899 */ /* 0x000fc4000801162e */
[----:B------:R-:W-:Y:S01]  /*14b0*/  ULEA UR8, UR37, UR4, 0xc ;  /* 0x0000000425087291 */ /* 0x000fe2000f8e603f */
[----:B------:R0:W-:Y:S01]  /*14c0*/  STL [R1+0x2c0], R2 ;  /* 0x0002c00201007387 */ /* 0x0001e20000100800 */
[----:B------:R-:W-:Y:S01]  /*14d0*/  ULOP3.LUT UR5, UR46, 0x3fff, URZ, 0xc0, !UPT ;  /* 0x00003fff2e057892 */ /* 0x000fe2000f8ec03f */
[----:B------:R-:W-:Y:S01]  /*14e0*/  UMOV UR9, 0x40000040 ;  /* 0x4000004000097882 */ /* 0x000fe20000000000 */
[----:B------:R-:W-:Y:S02]  /*14f0*/  UMOV UR11, 0x40000040 ;  /* 0x40000040000b7882 */ /* 0x000fe40000000000 */
[----:B------:R-:W-:Y:S01]  /*1500*/  ULOP3.LUT UR5, UR5, 0x10000, URZ, 0xfc, !UPT ;  /* 0x0001000005057892 */ /* 0x000fe2000f8efc3f */
[----:B------:R1:W-:Y:S01]  /*1510*/  STL [R1+0x2bc], R0 ;  /* 0x0002bc0001007387 */ /* 0x0003e20000100800 */
[----:B------:R-:W-:Y:S02]  /*1520*/  UIADD3 UR12, UR8, 0x400, URZ ;  /* 0x00000400080c7890 */ /* 0x000fe4000fffe03f */
[----:B------:R-:W-:Y:S01]  /*1530*/  ULEA UR6, UR37, UR5, 0xc ;  /* 0x0000000525067291 */ /* 0x000fe2000f8e603f */
[----:B------:R-:W-:Y:S01]  /*1540*/  UMOV UR15, UR11 ;  /* 0x0000000b000f7c82 */ /* 0x000fe20008000000 */
[----:B------:R-:W-:-:S05]  /*1550*/  UMOV UR13, 0x40000040 ;  /* 0x40000040000d7882 */ /* 0x000fca0000000000 */
[----:B------:R-:W-:Y:S02]  /*1560*/  UMOV UR10, UR6 ;  /* 0x00000006000a7c82 */ /* 0x000fe40008000000 */
[----:B------:R-:W-:Y:S01]  /*1570*/  HGMMA.64x256x16.F32 R24, gdesc[UR8], RZ, !UPT, gsb0 ;  /* 0x03e00000081879f0 */ /* 0x000fe2000c0008ff */
[----:B------:R-:W-:Y:S02]  /*1580*/  UMOV UR14, UR10 ;  /* 0x0000000a000e7c82 */ /* 0x000fe40008000000 */
[----:B------:R-:W-:Y:S02]  /*1590*/  WARPGROUP.DEPBAR.LE gsb0, 0x0 ;  /* 0x00008000000079c5 */ /* 0x000fe40000010000 */
[----:B------:R-:W-:Y:S01]  /*15a0*/  STL.64 [R1], R24 ;  /* 0x0000001801007387 */ /* 0x000fe20000100a00 */
[----:B------:R-:W-:Y:S01]  /*15b0*/  IMAD.MOV.U32 R235, RZ, RZ, R46 ;  /* 0x000000ffffeb7224 */ /* 0x000fe200078e002e */
[----:B------:R-:W-:Y:S01]  /*15c0*/  MOV R233, R48 ;  /* 0x0000003000e97202 */ /* 0x000fe20000000f00 */
[----:B------:R-:W-:Y:S01]  /*15d0*/  IMAD.MOV.U32 R234, RZ, RZ, R47 ;  /* 0x000000ffffea7224 */ /* 0x000fe200078e002f */
[----:B------:R-:W-:Y:S01]  /*15e0*/  STL.64 [R1+0x8], R26 ;  /* 0x0000081a01007387 */ /* 0x000fe20000100a00 */
        /* <DEDUP_REMOVED lines=73> */
[----:B---3--:R-:W-:Y:S01]  /*1a80*/  MOV R17, R135 ;  /* 0x0000008700117202 */ /* 0x008fe20000000f00 */
[----:B------:R-:W-:Y:S01]  /*1a90*/  IMAD.MOV.U32 R188, RZ, RZ, R104 ;  /* 0x000000ffffbc7224 */ /* 0x000fe200078e0068 */
[----:B------:R-:W-:Y:S01]  /*1aa0*/  MOV R14, R138 ;  /* 0x0000008a000e7202 */ /* 0x000fe20000000f00 */
[----:B------:R-:W-:Y:S01]  /*1ab0*/  IMAD.MOV.U32 R190, RZ, RZ, R106 ;  /* 0x000000ffffbe7224 */ /* 0x000fe200078e006a */
[----:B------:R-:W-:Y:S01]  /*1ac0*/  MOV R11, R141 ;  /* 0x0000008d000b7202 */ /* 0x000fe20000000f00 */
[----:B------:R-:W-:Y:S01]  /*1ad0*/  IMAD.MOV.U32 R191, RZ, RZ, R107 ;  /* 0x000000ffffbf7224 */ /* 0x000fe200078e006b */
[----:B------:R-:W-:Y:S01]  /*1ae0*/  MOV R8, R144 ;  /* 0x0000009000087202 */ /* 0x000fe20000000f00 */
[----:B------:R-:W-:Y:S01]  /*1af0*/  IMAD.MOV.U32 R193, RZ, RZ, R109 ;  /* 0x000000ffffc17224 */ /* 0x000fe200078e006d */
[----:B--2---:R-:W-:Y:S01]  /*1b00*/  MOV R5, R147 ;  /* 0x0000009300057202 */ /* 0x004fe20000000f00 */
[----:B------:R-:W-:Y:S01]  /*1b10*/  IMAD.MOV.U32 R194, RZ, RZ, R110 ;  /* 0x000000ffffc27224 */ /* 0x000fe200078e006e */
[----:B0-----:R-:W-:Y:S01]  /*1b20*/  MOV R2, R150 ;  /* 0x0000009600027202 */ /* 0x001fe20000000f00 */
[----:B------:R-:W-:Y:S01]  /*1b30*/  IMAD.MOV.U32 R196, RZ, RZ, R112 ;  /* 0x000000ffffc47224 */ /* 0x000fe200078e0070 */
[----:B------:R0:W-:Y:S01]  /*1b40*/  STL.64 [R1+0x50], R44 ;  /* 0x0000502c01007387 */ /* 0x0001e20000100a00 */
[----:B------:R-:W-:-:S02]  /*1b50*/  IMAD.MOV.U32 R197, RZ, RZ, R113 ;  /* 0x000000ffffc57224 */ /* 0x000fc400078e0071 */
[----:B------:R-:W-:Y:S01]  /*1b60*/  IMAD.MOV.U32 R199, RZ, RZ, R115 ;  /* 0x000000ffffc77224 */ /* 0x000fe200078e0073 */
[----:B------:R-:W-:Y:S01]  /*1b70*/  STL [R1+0xae8], R160 ;  /* 0x000ae8a001007387 */ /* 0x000fe20000100800 */
[----:B------:R-:W-:Y:S02]  /*1b80*/  IMAD.MOV.U32 R200, RZ, RZ, R116 ;  /* 0x000000ffffc87224 */ /* 0x000fe400078e0074 */
[----:B------:R-:W-:Y:S02]  /*1b90*/  IMAD.MOV.U32 R202, RZ, RZ, R118 ;  /* 0x000000ffffca7224 */ /* 0x000fe400078e0076 */
[----:B------:R-:W-:Y:S02]  /*1ba0*/  IMAD.MOV.U32 R203, RZ, RZ, R119 ;  /* 0x000000ffffcb7224 */ /* 0x000fe400078e0077 */
[----:B------:R-:W-:Y:S02]  /*1bb0*/  IMAD.MOV.U32 R205, RZ, RZ, R121 ;  /* 0x000000ffffcd7224 */ /* 0x000fe400078e0079 */
[----:B------:R-:W-:-:S02]  /*1bc0*/  IMAD.MOV.U32 R206, RZ, RZ, R122 ;  /* 0x000000ffffce7224 */ /* 0x000fc400078e007a */
[----:B------:R-:W-:Y:S02]  /*1bd0*/  IMAD.MOV.U32 R208, RZ, RZ, R124 ;  /* 0x000000ffffd07224 */ /* 0x000fe400078e007c */
        /* <DEDUP_REMOVED lines=17> */
[----:B-1----:R-:W-:Y:S02]  /*1cf0*/  IMAD.MOV.U32 R0, RZ, RZ, R151 ;  /* 0x000000ffff007224 */ /* 0x002fe400078e0097 */
[----:B0-----:R-:W-:-:S06]  /*1d00*/  WARPGROUP.ARRIVE ;  /* 0x00000000000079c5 */ /* 0x001fcc0000000000 */
[----:B------:R-:W-:Y:S03]  /*1d10*/  HGMMA.64x256x16.F32 R24, gdesc[UR12], RZ, !UPT, gsb0 ;  /* 0x03e000000c1879f0 */ /* 0x000fe6000c0008ff */
[----:B------:R-:W-:Y:S02]  /*1d20*/  WARPGROUP.DEPBAR.LE gsb0, 0x0 ;  /* 0x00008000000079c5 */ /* 0x000fe40000010000 */
[----:B------:R-:W-:Y:S04]  /*1d30*/  STL.64 [R1+0xae0], R150 ;  /* 0x000ae09601007387 */ /* 0x000fe80000100a00 */
        /* <DEDUP_REMOVED lines=20> */
[----:B------:R0:W-:Y:S04]  /*1e80*/  STL.64 [R1+0xa38], R108 ;  /* 0x000a386c01007387 */ /* 0x0001e80000100a00 */
[----:B0-----:R-:W2:Y:S04]  /*1e90*/  LDL.LU R108, [R1] ;  /* 0x00000000016c7983 */ /* 0x001ea80000300800 */
[----:B------:R-:W2:Y:S04]  /*1ea0*/  LDL.LU R109, [R1+0x4] ;  /* 0x00000400016d7983 */ /* 0x000ea80000300800 */
        /* <DEDUP_REMOVED lines=19> */
[----:B------:R-:W2:Y:S01]  /*1fe0*/  LDL.LU R129, [R1+0x54] ;  /* 0x0000540001817983 */ /* 0x000ea20000300800 */
        /* <DEDUP_REMOVED lines=31> */
[----:B------:R-:W-:Y:S01]  /*21e0*/  UIADD3 UR12, UR8, 0x2, URZ ;  /* 0x00000002080c7890 */ /* 0x000fe2000fffe03f */
[----:B------:R-:W-:Y:S01]  /*21f0*/  IMAD.MOV.U32 R214, RZ, RZ, R22 ;  /* 0x000000ffffd67224 */ /* 0x000fe200078e0016 */
[----:B------:R-:W-:Y:S01]  /*2200*/  UIADD3 UR14, UR6, 0x2, URZ ;  /* 0x00000002060e7890 */ /* 0x000fe2000fffe03f */
[----:B------:R-:W-:Y:S01]  /*2210*/  IMAD.MOV.U32 R216, RZ, RZ, R20 ;  /* 0x000000ffffd87224 */ /* 0x000fe200078e0014 */
[----:B------:R-:W-:Y:S01]  /*2220*/  UMOV UR13, 0x40000040 ;  /* 0x40000040000d7882 */ /* 0x000fe20000000000 */
[----:B------:R-:W-:Y:S01]  /*2230*/  IMAD.MOV.U32 R217, RZ, RZ, R19 ;  /* 0x000000ffffd97224 */ /* 0x000fe200078e0013 */
[----:B------:R-:W-:Y:S01]  /*2240*/  UMOV UR15, 0x40000040 ;  /* 0x40000040000f7882 */ /* 0x000fe20000000000 */
        /* <DEDUP_REMOVED lines=11> */
[----:B------:R-:W-:-:S06]  /*2300*/  IMAD.MOV.U32 R235, RZ, RZ, R0 ;  /* 0x000000ffffeb7224 */ /* 0x000fcc00078e0000 */
[----:B--2---:R-:W-:-:S06]  /*2310*/  WARPGROUP.ARRIVE ;  /* 0x00000000000079c5 */ /* 0x004fcc0000000000 */
[----:B------:R-:W-:Y:S03]  /*2320*/  HGMMA.64x256x16.F32 R108, gdesc[UR12], R108, gsb0 ;  /* 0x03e000000c6c79f0 */ /* 0x000fe6000800086c */
[----:B------:R-:W-:Y:S02]  /*2330*/  WARPGROUP.DEPBAR.LE gsb0, 0x0 ;  /* 0x00008000000079c5 */ /* 0x000fe40000010000 */
[----:B------:R-:W-:Y:S04]  /*2340*/  STL.64 [R1], R108 ;  /* 0x0000006c01007387 */ /* 0x000fe80000100a00 */
        /* <DEDUP_REMOVED lines=63> */
[----:B0-----:R-:W2:Y:S04]  /*2740*/  LDL.LU R160, [R1+0xae8] ;  /* 0x000ae80001a07983 */ /* 0x001ea80000300800 */
[----:B------:R-:W3:Y:S04]  /*2750*/  LDL.LU.64 R150, [R1+0xae0] ;  /* 0x000ae00001967983 */ /* 0x000ee80000300a00 */
        /* <DEDUP_REMOVED lines=20> */
[----:B------:R-:W3:Y:S01]  /*28a0*/  LDL.LU.64 R108, [R1+0xa38] ;  /* 0x000a3800016c7983 */ /* 0x000ee20000300a00 */
[----:B------:R-:W-:Y:S01]  /*28b0*/  UIADD3 UR12, UR8, 0x402, URZ ;  /* 0x00000402080c7890 */ /* 0x000fe2000fffe03f */
[----:B------:R-:W-:Y:S01]  /*28c0*/  UMOV UR13, 0x40000040 ;  /* 0x40000040000d7882 */ /* 0x000fe20000000000 */
[----:B---3--:R-:W-:-:S07]  /*28d0*/  WARPGROUP.ARRIVE ;  /* 0x00000000000079c5 */ /* 0x008fce0000000000 */
[----:B------:R-:W-:Y:S03]  /*28e0*/  HGMMA.64x256x16.F32 R24, gdesc[UR12], R24, gsb0 ;  /* 0x03e000000c1879f0 */ /* 0x000fe60008000818 */
        /* <DEDUP_REMOVED lines=65> */
[----:B0-----:R-:W3:Y:S04]  /*2d00*/  LDL.LU.64 R24, [R1] ;  /* 0x0000000001187983 */ /* 0x001ee80000300a00 */
        /* <DEDUP_REMOVED lines=63> */
[----:B------:R-:W-:-:S02]  /*3100*/  UIADD3 UR12, UR8, 0x4, URZ ;  /* 0x00000004080c7890 */ /* 0x000fc4000fffe03f */
[----:B------:R-:W-:Y:S01]  /*3110*/  UIADD3 UR14, UR6, 0x4, URZ ;  /* 0x00000004060e7890 */ /* 0x000fe2000fffe03f */
[----:B------:R-:W-:Y:S01]  /*3120*/  UMOV UR13, 0x40000040 ;  /* 0x40000040000d7882 */ /* 0x000fe20000000000 */
[----:B------:R-:W-:Y:S01]  /*3130*/  UMOV UR15, 0x40000040 ;  /* 0x40000040000f7882 */ /* 0x000fe20000000000 */
[----:B---3--:R-:W-:-:S06]  /*3140*/  WARPGROUP.ARRIVE ;  /* 0x00000000000079c5 */ /* 0x008fcc0000000000 */
[----:B------:R-:W-:Y:S03]  /*3150*/  HGMMA.64x256x16.F32 R24, gdesc[UR12], R24, gsb0 ;  /* 0x03e000000c1879f0 */ /* 0x000fe60008000818 */
[----:B------:R-:W-:Y:S02]  /*3160*/  WARPGROUP.DEPBAR.LE gsb0, 0x0 ;  /* 0x00008000000079c5 */ /* 0x000fe40000010000 */
[----:B------:R-:W-:Y:S01]  /*3170*/  STL.64 [R1], R24 ;  /* 0x0000001801007387 */ /* 0x000fe20000100a00 */
[----:B------:R-:W-:Y:S01]  /*3180*/  IMAD.MOV.U32 R2, RZ, RZ, R150 ;  /* 0x000000ffff027224 */ /* 0x000fe200078e0096 */
[----:B------:R-:W-:Y:S01]  /*3190*/  MOV R0, R151 ;  /* 0x0000009700007202 */ /* 0x000fe20000000f00 */
[----:B------:R-:W-:Y:S01]  /*31a0*/  IMAD.MOV.U32 R3, RZ, RZ, R149 ;  /* 0x000000ffff037224 */ /* 0x000fe200078e0095 */
[----:B------:R-:W-:Y:S01]  /*31b0*/  STL.64 [R1+0x8], R26 ;  /* 0x0000081a01007387 */ /* 0x000fe20000100a00 */
[----:B------:R-:W-:Y:S01]  /*31c0*/  MOV R4, R148 ;  /* 0x0000009400047202 */ /* 0x000fe20000000f00 */
[----:B------:R-:W-:Y:S01]  /*31d0*/  IMAD.MOV.U32 R6, RZ, RZ, R146 ;  /* 0x000000ffff067224 */ /* 0x000fe200078e0092 */
[----:B------:R-:W-:Y:S01]  /*31e0*/  MOV R7, R145 ;  /* 0x0000009100077202 */ /* 0x000fe20000000f00 */
        /* <DEDUP_REMOVED lines=32> */
[----:B------:R0:W-:Y:S01]  /*33f0*/  STL.64 [R1+0x50], R44 ;  /* 0x0000502c01007387 */ /* 0x0001e20000100a00 */
[----:B------:R-:W-:Y:S01]  /*3400*/  IMAD.MOV.U32 R207, RZ, RZ, R123 ;  /* 0x000000ffffcf7224 */ /* 0x000fe200078e007b */
[----:B------:R-:W-:Y:S01]  /*3410*/  MOV R202, R118 ;  /* 0x0000007600ca7202 */ /* 0x000fe20000000f00 */
[----:B------:R-:W-:Y:S01]  /*3420*/  IMAD.MOV.U32 R204, RZ, RZ, R120 ;  /* 0x000000ffffcc7224 */ /* 0x000fe200078e0078 */
[----:B------:R-:W3:Y:S01]  /*3430*/  LDL.LU.64 R150, [R1+0xa30] ;  /* 0x000a300001967983 */ /* 0x000ee20000300a00 */
        /* <DEDUP_REMOVED lines=96> */
[----:B------:R-:W-:-:S03]  /*3a40*/  IMAD.MOV.U32 R234, RZ, RZ, R47 ;  /* 0x000000ffffea7224 */ /* 0x000fc600078e002f */
        /* <DEDUP_REMOVED lines=28> */
[----:B0-----:R-:W3:Y:S04]  /*3c10*/  LDL.LU.64 R44, [R1+0x888] ;  /* 0x00088800012c7983 */ /* 0x001ee80000300a00 */
        /* <DEDUP_REMOVED lines=11> */
[----:B------:R-:W-:-:S02]  /*3cd0*/  UMOV UR13, 0x40000040 ;  /* 0x40000040000d7882 */ /* 0x000fc40000000000 */
[----:B--2---:R-:W-:Y:S01]  /*3ce0*/  STL [R1+0x830], R160 ;  /* 0x000830a001007387 */ /* 0x004fe20000100800 */
[----:B---3--:R-:W-:-:S06]  /*3cf0*/  WARPGROUP.ARRIVE ;  /* 0x00000000000079c5 */ /* 0x008fcc0000000000 */
        /* <DEDUP_REMOVED lines=74> */
[----:B------:R-:W-:-:S02]  /*41a0*/  IMAD.MOV.U32 R151, RZ, RZ, R214 ;  /* 0x000000ffff977224 */ /* 0x000fc400078e00d6 */
[----:B------:R-:W-:Y:S01]  /*41b0*/  IMAD.MOV.U32 R160, RZ, RZ, R213 ;  /* 0x000000ffffa07224 */ /* 0x000fe200078e00d5 */
[----:B------:R-:W-:Y:S01]  /*41c0*/  MOV R213, R23 ;  /* 0x0000001700d57202 */ /* 0x000fe20000000f00 */
        /* <DEDUP_REMOVED lines=14> */
[----:B------:R-:W-:Y:S01]  /*42b0*/  IMAD.MOV.U32 R235, RZ, RZ, R0 ;  /* 0x000000ffffeb7224 */ /* 0x000fe200078e0000 */
[----:B------:R-:W-:Y:S02]  /*42c0*/  UIADD3 UR12, UR8, 0x6, URZ ;  /* 0x00000006080c7890 */ /* 0x000fe4000fffe03f */
[----:B------:R-:W-:Y:S01]  /*42d0*/  UIADD3 UR14, UR6, 0x6, URZ ;  /* 0x00000006060e7890 */ /* 0x000fe2000fffe03f */
[----:B------:R-:W-:Y:S01]  /*42e0*/  UMOV UR13, 0x40000040 ;  /* 0x40000040000d7882 */ /* 0x000fe20000000000 */
[----:B------:R-:W-:Y:S01]  /*42f0*/  UMOV UR15, 0x40000040 ;  /* 0x40000040000f7882 */ /* 0x000fe20000000000 */
        /* <DEDUP_REMOVED lines=236> */
[----:B------:R-:W-:Y:S01]  /*51c0*/  STL.64 [R1+0x30], R36 ;  /* 0x0000302401007387 */ /* 0x000fe20000100a00 */
[----:B------:R-:W-:-:S03]  /*51d0*/  IMAD.MOV.U32 R2, RZ, RZ, R150 ;  /* 0x000000ffff027224 */ /* 0x000fc600078e0096 */
[----:B------:R-:W-:Y:S01]  /*51e0*/  STL.64 [R1+0x38], R38 ;  /* 0x0000382601007387 */ /* 0x000fe20000100a00 */
[----:B------:R-:W-:-:S03]  /*51f0*/  IMAD.MOV.U32 R0, RZ, RZ, R151 ;  /* 0x000000ffff007224 */ /* 0x000fc600078e0097 */
[----:B------:R-:W-:Y:S01]  /*5200*/  STL.64 [R1+0x40], R40 ;  /* 0x0000402801007387 */ /* 0x000fe20000100a00 */
[----:B------:R-:W-:Y:S01]  /*5210*/  IMAD.MOV.U32 R4, RZ, RZ, R148 ;  /* 0x000000ffff047224 */ /* 0x000fe200078e0094 */
[----:B------:R-:W-:Y:S02]  /*5220*/  MOV R3, R149 ;  /* 0x0000009500037202 */ /* 0x000fe40000000f00 */
[----:B------:R-:W-:Y:S01]  /*5230*/  STL.64 [R1+0x48], R42 ;  /* 0x0000482a01007387 */ /* 0x000fe20000100a00 */
[----:B------:R-:W-:Y:S01]  /*5240*/  MOV R6, R146 ;  /* 0x0000009200067202 */ /* 0x000fe20000000f00 */
[----:B------:R-:W-:Y:S02]  /*5250*/  IMAD.MOV.U32 R5, RZ, RZ, R147 ;  /* 0x000000ffff057224 */ /* 0x000fe400078e0093 */
[----:B------:R0:W-:Y:S01]  /*5260*/  STL.64 [R1+0x50], R44 ;  /* 0x0000502c01007387 */ /* 0x0001e20000100a00 */
[----:B------:R-:W-:-:S03]  /*5270*/  IMAD.MOV.U32 R8, RZ, RZ, R144 ;  /* 0x000000ffff087224 */ /* 0x000fc600078e0090 */
[----:B------:R-:W3:Y:S01]  /*5280*/  LDL.LU.64 R150, [R1+0x778] ;  /* 0x0007780001967983 */ /* 0x000ee20000300a00 */
[----:B------:R-:W-:Y:S01]  /*5290*/  IMAD.MOV.U32 R7, RZ, RZ, R145 ;  /* 0x000000ffff077224 */ /* 0x000fe200078e0091 */
[----:B------:R-:W-:Y:S02]  /*52a0*/  MOV R9, R143 ;  /* 0x0000008f00097202 */ /* 0x000fe40000000f00 */
[----:B------:R-:W3:Y:S01]  /*52b0*/  LDL.LU.64 R148, [R1+0x770] ;  /* 0x0007700001947983 */ /* 0x000ee20000300a00 */
[----:B------:R-:W-:Y:S01]  /*52c0*/  IMAD.MOV.U32 R10, RZ, RZ, R142 ;  /* 0x000000ffff0a7224 */ /* 0x000fe200078e008e */
[----:B------:R-:W-:Y:S02]  /*52d0*/  MOV R12, R140 ;  /* 0x0000008c000c7202 */ /* 0x000fe40000000f00 */
[----:B------:R-:W3:Y:S01]  /*52e0*/  LDL.LU.64 R146, [R1+0x768] ;  /* 0x0007680001927983 */ /* 0x000ee20000300a00 */
[----:B------:R-:W-:-:S03]  /*52f0*/  IMAD.MOV.U32 R11, RZ, RZ, R141 ;  /* 0x000000ffff0b7224 */ /* 0x000fc600078e008d */
[----:B------:R-:W3:Y:S01]  /*5300*/  LDL.LU.64 R144, [R1+0x760] ;  /* 0x0007600001907983 */ /* 0x000ee20000300a00 */
[----:B------:R-:W-:Y:S01]  /*5310*/  IMAD.MOV.U32 R14, RZ, RZ, R138 ;  /* 0x000000ffff0e7224 */ /* 0x000fe200078e008a */
[----:B------:R-:W-:Y:S01]  /*5320*/  MOV R15, R137 ;  /* 0x00000089000f7202 */ /* 0x000fe20000000f00 */
[----:B------:R-:W-:Y:S01]  /*5330*/  IMAD.MOV.U32 R13, RZ, RZ, R139 ;  /* 0x000000ffff0d7224 */ /* 0x000fe200078e008b */
        /* <DEDUP_REMOVED lines=488> */
[----:B------:R-:W-:-:S03]  /*71c0*/  MOV R4, R150 ;  /* 0x0000009600047202 */ /* 0x000fc60000000f00 */
[----:B------:R-:W-:Y:S01]  /*71d0*/  STL.64 [R1+0x38], R38 ;  /* 0x0000382601007387 */ /* 0x000fe20000100a00 */
[----:B------:R-:W-:-:S03]  /*71e0*/  IMAD.MOV.U32 R3, RZ, RZ, R151 ;  /* 0x000000ffff037224 */ /* 0x000fc600078e0097 */
[----:B------:R-:W-:Y:S01]  /*71f0*/  STL.64 [R1+0x40], R40 ;  /* 0x0000402801007387 */ /* 0x000fe20000100a00 */
[----:B------:R-:W-:-:S03]  /*7200*/  IMAD.MOV.U32 R6, RZ, RZ, R148 ;  /* 0x000000ffff067224 */ /* 0x000fc600078e0094 */
[----:B------:R-:W-:Y:S01]  /*7210*/  STL.64 [R1+0x48], R42 ;  /* 0x0000482a01007387 */ /* 0x000fe20000100a00 */
[----:B------:R-:W-:Y:S01]  /*7220*/  IMAD.MOV.U32 R5, RZ, RZ, R149 ;  /* 0x000000ffff057224 */ /* 0x000fe200078e0095 */
[----:B------:R-:W-:Y:S02]  /*7230*/  MOV R7, R147 ;  /* 0x0000009300077202 */ /* 0x000fe40000000f00 */
[----:B------:R0:W-:Y:S01]  /*7240*/  STL.64 [R1+0x50], R44 ;  /* 0x0000502c01007387 */ /* 0x0001e20000100a00 */
        /* <DEDUP_REMOVED lines=149> */
[----:B------:R-:W-:Y:S02]  /*7ba0*/  IMAD.MOV.U32 R16, RZ, RZ, R46 ;  /* 0x000000ffff107224 */ /* 0x000fe400078e002e */
[----:B------:R-:W-:Y:S01]  /*7bb0*/  IMAD.MOV.U32 R2, RZ, RZ, R47 ;  /* 0x000000ffff027224 */ /* 0x000fe200078e002f */
        /* <DEDUP_REMOVED lines=100> */
[----:B------:R-:W-:Y:S01]  /*8200*/  IMAD.MOV.U32 R220, RZ, RZ, R19 ;  /* 0x000000ffffdc7224 */ /* 0x000fe200078e0013 */
[----:B------:R0:W5:Y:S01]  /*8210*/  LDL.LU R16, [R1+0x2c4] ;  /* 0x0002c40001107983 */ /* 0x0001620000300800 */
[----:B------:R-:W-:-:S02]  /*8220*/  IMAD.MOV.U32 R222, RZ, RZ, R17 ;  /* 0x000000ffffde7224 */ /* 0x000fc400078e0011 */
[----:B------:R-:W-:Y:S01]  /*8230*/  IMAD.MOV.U32 R223, RZ, RZ, R15 ;  /* 0x000000ffffdf7224 */ /* 0x000fe200078e000f */
[----:B------:R0:W5:Y:S01]  /*8240*/  LDL.LU R2, [R1+0x2c0] ;  /* 0x0002c00001027983 */ /* 0x0001620000300800 */
[----:B------:R-:W-:Y:S02]  /*8250*/  IMAD.MOV.U32 R225, RZ, RZ, R13 ;  /* 0x000000ffffe17224 */ /* 0x000fe400078e000d */
[----:B------:R-:W-:Y:S01]  /*8260*/  IMAD.MOV.U32 R226, RZ, RZ, R12 ;  /* 0x000000ffffe27224 */ /* 0x000fe200078e000c */
[----:B------:R0:W5:Y:S01]  /*8270*/  LDL.LU R0, [R1+0x2bc] ;  /* 0x0002bc0001007983 */ /* 0x0001620000300800 */
[----:B------:R-:W-:Y:S02]  /*8280*/  IMAD.MOV.U32 R228, RZ, RZ, R10 ;  /* 0x000000ffffe47224 */ /* 0x000fe400078e000a */
[----:B------:R-:W-:Y:S02]  /*8290*/  IMAD.MOV.U32 R229, RZ, RZ, R9 ;  /* 0x000000ffffe57224 */ /* 0x000fe400078e0009 */
[----:B------:R-:W-:-:S02]  /*82a0*/  IMAD.MOV.U32 R231, RZ, RZ, R7 ;  /* 0x000000ffffe77224 */ /* 0x000fc400078e0007 */
        /* <DEDUP_REMOVED lines=70> */
[----:B-1----:R0:W5:Y:S04]  /*8710*/  LDL.LU R160, [R1+0x2b8] ;  /* 0x0002b80001a07983 */ /* 0x0021680000300800 */
[----:B------:R-:W2:Y:S04]  /*8720*/  LDL.LU.64 R150, [R1+0x2b0] ;  /* 0x0002b00001967983 */ /* 0x000ea80000300a00 */
        /* <DEDUP_REMOVED lines=20> */
[----:B------:R-:W2:Y:S01]  /*8870*/  LDL.LU.64 R108, [R1+0x208] ;  /* 0x00020800016c7983 */ /* 0x000ea20000300a00 */
[----:B------:R-:W-:Y:S01]  /*8880*/  UIADD3 UR12, UR8, 0xc06, URZ ;  /* 0x00000c06080c7890 */ /* 0x000fe2000fffe03f */
[----:B------:R-:W-:Y:S01]  /*8890*/  UMOV UR13, 0x40000040 ;  /* 0x40000040000d7882 */ /* 0x000fe20000000000 */
[----:B--2---:R-:W-:-:S07]  /*88a0*/  WARPGROUP.ARRIVE ;  /* 0x00000000000079c5 */ /* 0x004fce0000000000 */
[----:B------:R-:W-:Y:S03]  /*88b0*/  HGMMA.64x256x16.F32 R24, gdesc[UR12], R24, gsb0 ;  /* 0x03e000000c1879f0 */ /* 0x000fe60008000818 */
[----:B------:R-:W-:Y:S02]  /*88c0*/  WARPGROUP.DEPBAR.LE gsb0, 0x0 ;  /* 0x00008000000079c5 */ /* 0x000fe40000010000 */
[----:B0-----:R-:W-:Y:S05]  /*88d0*/  @!P1 BRA `(.L_x_18) ;  /* 0x0000008000a89947 */ /* 0x001fea0003800000 */
[----:B------:R-:W-:Y:S02]  /*88e0*/  UIADD3 UR6, UR37, 0x1, URZ ;  /* 0x0000000125067890 */ /* 0x000fe4000fffe03f */
[----:B------:R-:W-:Y:S02]  /*88f0*/  UMOV UR7, UR37 ;  /* 0x0000002500077c82 */ /* 0x000fe40008000000 */
[----:B------:R-:W-:-:S04]  /*8900*/  UISETP.NE.AND UP0, UPT, UR6, 0x3, UPT ;  /* 0x000000030600788c */ /* 0x000fc8000bf05270 */
[----:B------:R-:W-:Y:S02]  /*8910*/  USEL UR9, URZ, 0x1, UP0 ;  /* 0x000000013f097887 */ /* 0x000fe40008000000 */
[----:B------:R-:W-:Y:S02]  /*8920*/  USEL UR6, UR6, URZ, UP0 ;  /* 0x0000003f06067287 */ /* 0x000fe40008000000 */
[----:B------:R-:W-:-:S12]  /*8930*/  ULOP3.LUT UR9, UR36, UR9, URZ, 0x3c, !UPT ;  /* 0x0000000924097292 */ /* 0x000fd8000f8e3c3f */
.L_x_25:
[----:B------:R-:W-:Y:S05]  /*8940*/  @!P0 BRA `(.L_x_19) ;  /* 0x0000000000048947 */ /* 0x000fea0003800000 */
[----:B------:R-:W-:Y:S01]  /*8950*/  BPT.TRAP 0x1 ;  /* 0x000000040000795c */ /* 0x000fe20000300000 */
.L_x_19:
[----:B------:R-:W0:Y:S01]  /*8960*/  S2UR UR10, SR_CgaCtaId ;  /* 0x00000000000a79c3 */ /* 0x000e220000008800 */
[----:B------:R-:W-:Y:S01]  /*8970*/  UMOV UR8, 0x400 ;  /* 0x0000040000087882 */ /* 0x000fe20000000000 */
[----:B------:R-:W-:-:S04]  /*8980*/  MOV R3, UR9 ;  /* 0x0000000900037c02 */ /* 0x000fc80008000f00 */
[----:B------:R-:W-:Y:S01]  /*8990*/  SHF.L.U32 R3, R3, 0x1f, RZ ;  /* 0x0000001f03037819 */ /* 0x000fe200000006ff */
[----:B0-----:R-:W-:-:S04]  /*89a0*/  ULEA UR8, UR10, UR8, 0x18 ;  /* 0x000000080a087291 */ /* 0x001fc8000f8ec03f */
[----:B------:R-:W-:-:S09]  /*89b0*/  ULEA UR10, UR6, UR8, 0x3 ;  /* 0x00000008060a7291 */ /* 0x000fd2000f8e183f */
[----:B------:R0:W1:Y:S01]  /*89c0*/  SYNCS.PHASECHK.TRANS64.TRYWAIT P1, [UR10], R3 ;  /* 0x00000003ff0075a7 */ /* 0x000062000802014a */
[----:B------:R-:W-:Y:S05]  /*89d0*/  @!P0 BRA `(.L_x_20) ;  /* 0x0000000000048947 */ /* 0x000fea0003800000 */
[----:B------:R-:W-:Y:S01]  /*89e0*/  BPT.TRAP 0x1 ;  /* 0x000000040000795c */ /* 0x000fe20000300000 */
.L_x_20:
[----:B-1----:R-:W-:Y:S05]  /*89f0*/  @P1 BRA `(.L_x_21) ;  /* 0x0000000000081947 */ /* 0x002fea0003800000 */
[----:B------:R-:W1:Y:S02]  /*8a00*/  SYNCS.PHASECHK.TRANS64.TRYWAIT P1, [UR10], R3 ;  /* 0x00000003ff0075a7 */ /* 0x000e64000802014a */
[----:B-1----:R-:W-:Y:S05]  /*8a10*/  @!P1 BRA `(.L_x_22) ;  /* 0x000001ac003c9947 */ /* 0x002fea0003800000 */
.L_x_21:
        /* <DEDUP_REMOVED lines=64> */
[----:B--2---:R-:W2:Y:S04]  /*8e20*/  LDL.LU.64 R24, [R1] ;  /* 0x0000000001187983 */ /* 0x004ea80000300a00 */
        /* <DEDUP_REMOVED lines=63> */
[----:B------:R-:W-:-:S02]  /*9220*/  ULEA UR10, UR6, UR4, 0xc ;  /* 0x00000004060a7291 */ /* 0x000fc4000f8e603f */
[----:B------:R-:W-:Y:S01]  /*9230*/  ULEA UR11, UR6, UR5, 0xc ;  /* 0x00000005060b7291 */ /* 0x000fe2000f8e603f */
[----:B-----5:R-:W-:Y:S01]  /*9240*/  STL [R1+0x2c4], R16 ;  /* 0x0002c41001007387 */ /* 0x020fe20000100800 */
[----:B------:R-:W-:Y:S01]  /*9250*/  UMOV UR13, 0x40000040 ;  /* 0x40000040000d7882 */ /* 0x000fe20000000000 */
[----:B------:R-:W-:Y:S02]  /*9260*/  UMOV UR15, 0x40000040 ;  /* 0x40000040000f7882 */ /* 0x000fe40000000000 */
[----:B------:R-:W-:Y:S01]  /*9270*/  UMOV UR12, UR10 ;  /* 0x0000000a000c7c82 */ /* 0x000fe20008000000 */
[----:B------:R3:W-:Y:S01]  /*9280*/  STL [R1+0x2c0], R2 ;  /* 0x0002c00201007387 */ /* 0x0007e20000100800 */
[----:B------:R-:W-:-:S03]  /*9290*/  UMOV UR14, UR11 ;  /* 0x0000000b000e7c82 */ /* 0x000fc60008000000 */
[----:B------:R4:W-:Y:S01]  /*92a0*/  STL [R1+0x2bc], R0 ;  /* 0x0002bc0001007387 */ /* 0x0009e20000100800 */
[----:B--2---:R-:W-:-:S06]  /*92b0*/  WARPGROUP.ARRIVE ;  /* 0x00000000000079c5 */ /* 0x004fcc0000000000 */
[----:B------:R-:W-:Y:S03]  /*92c0*/  HGMMA.64x256x16.F32 R24, gdesc[UR12], R24, gsb0 ;  /* 0x03e000000c1879f0 */ /* 0x000fe60008000818 */
[----:B------:R-:W-:Y:S02]  /*92d0*/  WARPGROUP.DEPBAR.LE gsb0, 0x0 ;  /* 0x00008000000079c5 */ /* 0x000fe40000010000 */
[----:B------:R-:W-:Y:S01]  /*92e0*/  STL.64 [R1], R24 ;  /* 0x0000001801007387 */ /* 0x000fe20000100a00 */
[----:B---3--:R-:W-:Y:S01]  /*92f0*/  MOV R2, R150 ;  /* 0x0000009600027202 */ /* 0x008fe20000000f00 */
[----:B----4-:R-:W-:Y:S01]  /*9300*/  IMAD.MOV.U32 R0, RZ, RZ, R151 ;  /* 0x000000ffff007224 */ /* 0x010fe200078e0097 */
[----:B------:R-:W-:Y:S01]  /*9310*/  MOV R5, R147 ;  /* 0x0000009300057202 */ /* 0x000fe20000000f00 */
[----:B------:R-:W-:Y:S01]  /*9320*/  STL.64 [R1+0x8], R26 ;  /* 0x0000081a01007387 */ /* 0x000fe20000100a00 */
[----:B-1----:R-:W-:Y:S01]  /*9330*/  IMAD.MOV.U32 R4, RZ, RZ, R148 ;  /* 0x000000ffff047224 */ /* 0x002fe200078e0094 */
[----:B------:R-:W-:Y:S01]  /*9340*/  MOV R8, R144 ;  /* 0x0000009000087202 */ /* 0x000fe20000000f00 */
[----:B0-----:R-:W-:Y:S01]  /*9350*/  IMAD.MOV.U32 R3, RZ, RZ, R149 ;  /* 0x000000ffff037224 */ /* 0x001fe200078e0095 */
        /* <DEDUP_REMOVED lines=36> */
[----:B------:R-:W2:Y:S01]  /*95a0*/  LDL.LU.64 R150, [R1+0xce8] ;  /* 0x000ce80001967983 */ /* 0x000ea20000300a00 */
        /* <DEDUP_REMOVED lines=92> */
[----:B------:R-:W-:-:S02]  /*9b70*/  IMAD.MOV.U32 R231, RZ, RZ, R50 ;  /* 0x000000ffffe77224 */ /* 0x000fc400078e0032 */
[----:B------:R-:W-:Y:S01]  /*9b80*/  IMAD.MOV.U32 R232, RZ, RZ, R49 ;  /* 0x000000ffffe87224 */ /* 0x000fe200078e0031 */
[----:B------:R-:W2:Y:S01]  /*9b90*/  LDL.LU.64 R102, [R1+0xc28] ;  /* 0x000c280001667983 */ /* 0x000ea20000300a00 */
[----:B------:R-:W-:Y:S02]  /*9ba0*/  IMAD.MOV.U32 R235, RZ, RZ, R46 ;  /* 0x000000ffffeb7224 */ /* 0x000fe400078e002e */
[----:B------:R-:W-:Y:S01]  /*9bb0*/  IMAD.MOV.U32 R234, RZ, RZ, R47 ;  /* 0x000000ffffea7224 */ /* 0x000fe200078e002f */
        /* <DEDUP_REMOVED lines=28> */
[----:B0-----:R-:W2:Y:S04]  /*9d80*/  LDL.LU.64 R44, [R1+0xb40] ;  /* 0x000b4000012c7983 */ /* 0x001ea80000300a00 */
        /* <DEDUP_REMOVED lines=11> */
[----:B------:R-:W-:-:S02]  /*9e40*/  UMOV UR13, 0x40000040 ;  /* 0x40000040000d7882 */ /* 0x000fc40000000000 */
[----:B------:R-:W-:Y:S01]  /*9e50*/  STL [R1+0xae8], R160 ;  /* 0x000ae8a001007387 */ /* 0x000fe20000100800 */
[----:B--2---:R-:W-:-:S06]  /*9e60*/  WARPGROUP.ARRIVE ;  /* 0x00000000000079c5 */ /* 0x004fcc0000000000 */
        /* <DEDUP_REMOVED lines=335> */
[----:B------:R-:W-:-:S03]  /*b360*/  MOV R0, R151 ;  /* 0x0000009700007202 */ /* 0x000fc60000000f00 */
[----:B------:R-:W-:Y:S01]  /*b370*/  STL.64 [R1+0x40], R40 ;  /* 0x0000402801007387 */ /* 0x000fe20000100a00 */
[----:B------:R-:W-:Y:S01]  /*b380*/  MOV R4, R148 ;  /* 0x0000009400047202 */ /* 0x000fe20000000f00 */
[----:B------:R-:W-:Y:S02]  /*b390*/  IMAD.MOV.U32 R3, RZ, RZ, R149 ;  /* 0x000000ffff037224 */ /* 0x000fe400078e0095 */
[----:B------:R-:W-:Y:S01]  /*b3a0*/  STL.64 [R1+0x48], R42 ;  /* 0x0000482a01007387 */ /* 0x000fe20000100a00 */
[----:B------:R-:W-:-:S03]  /*b3b0*/  IMAD.MOV.U32 R6, RZ, RZ, R146 ;  /* 0x000000ffff067224 */ /* 0x000fc600078e0092 */
[----:B------:R0:W-:Y:S01]  /*b3c0*/  STL.64 [R1+0x50], R44 ;  /* 0x0000502c01007387 */ /* 0x0001e20000100a00 */
        /* <DEDUP_REMOVED lines=506> */
[----:B------:R-:W-:Y:S01]  /*d370*/  MOV R4, R148 ;  /* 0x0000009400047202 */ /* 0x000fe20000000f00 */
[----:B------:R-:W-:Y:S02]  /*d380*/  IMAD.MOV.U32 R3, RZ, RZ, R149 ;  /* 0x000000ffff037224 */ /* 0x000fe400078e0095 */
[----:B------:R-:W-:Y:S01]  /*d390*/  STL.64 [R1+0x48], R42 ;  /* 0x0000482a01007387 */ /* 0x000fe20000100a00 */
[----:B------:R-:W-:Y:S01]  /*d3a0*/  MOV R6, R146 ;  /* 0x0000009200067202 */ /* 0x000fe20000000f00 */
[----:B------:R-:W-:Y:S02]  /*d3b0*/  IMAD.MOV.U32 R5, RZ, RZ, R147 ;  /* 0x000000ffff057224 */ /* 0x000fe400078e0093 */
[----:B------:R0:W-:Y:S01]  /*d3c0*/  STL.64 [R1+0x50], R44 ;  /* 0x0000502c01007387 */ /* 0x0001e20000100a00 */
[----:B------:R-:W-:Y:S01]  /*d3d0*/  MOV R8, R144 ;  /* 0x0000009000087202 */ /* 0x000fe20000000f00 */
[----:B------:R-:W-:-:S02]  /*d3e0*/  IMAD.MOV.U32 R7, RZ, RZ, R145 ;  /* 0x000000ffff077224 */ /* 0x000fc400078e0091 */
[----:B------:R-:W3:Y:S01]  /*d3f0*/  LDL.LU.64 R150, [R1+0x778] ;  /* 0x0007780001967983 */ /* 0x000ee20000300a00 */
[----:B------:R-:W-:Y:S01]  /*d400*/  MOV R10, R142 ;  /* 0x0000008e000a7202 */ /* 0x000fe20000000f00 */
[----:B------:R-:W-:Y:S02]  /*d410*/  IMAD.MOV.U32 R9, RZ, RZ, R143 ;  /* 0x000000ffff097224 */ /* 0x000fe400078e008f */
[----:B------:R-:W3:Y:S01]  /*d420*/  LDL.LU.64 R148, [R1+0x770] ;  /* 0x0007700001947983 */ /* 0x000ee20000300a00 */
[----:B------:R-:W-:Y:S01]  /*d430*/  MOV R12, R140 ;  /* 0x0000008c000c7202 */ /* 0x000fe20000000f00 */
[----:B------:R-:W-:Y:S02]  /*d440*/  IMAD.MOV.U32 R11, RZ, RZ, R141 ;  /* 0x000000ffff0b7224 */ /* 0x000fe400078e008d */
[----:B------:R-:W3:Y:S01]  /*d450*/  LDL.LU.64 R146, [R1+0x768] ;  /* 0x0007680001927983 */ /* 0x000ee20000300a00 */
        /* <DEDUP_REMOVED lines=251> */
[----:B------:R-:W-:-:S02]  /*e410*/  UIADD3 UR12, UR10, 0x802, URZ ;  /* 0x000008020a0c7890 */ /* 0x000fc4000fffe03f */
        /* <DEDUP_REMOVED lines=506> */
[----:B------:R-:W-:Y:S01]  /*103c0*/  UIADD3 UR12, UR10, 0x806, URZ ;  /* 0x000008060a0c7890 */ /* 0x000fe2000fffe03f */
[----:B------:R-:W-:Y:S01]  /*103d0*/  MOV R235, R3 ;  /* 0x0000000300eb7202 */ /* 0x000fe20000000f00 */
[----:B------:R-:W-:Y:S01]  /*103e0*/  UIADD3 UR14, UR11, 0x806, URZ ;  /* 0x000008060b0e7890 */ /* 0x000fe2000fffe03f */
[----:B------:R0:W5:Y:S01]  /*103f0*/  LDL.LU R16, [R1+0x2c4] ;  /* 0x0002c40001107983 */ /* 0x0001620000300800 */
[----:B------:R-:W-:Y:S01]  /*10400*/  UMOV UR13, 0x40000040 ;  /* 0x40000040000d7882 */ /* 0x000fe20000000000 */
[----:B------:R-:W-:-:S02]  /*10410*/  UMOV UR15, 0x40000040 ;  /* 0x40000040000f7882 */ /* 0x000fc40000000000 */
[----:B------:R0:W5:Y:S04]  /*10420*/  LDL.LU R2, [R1+0x2c0] ;  /* 0x0002c00001027983 */ /* 0x0001680000300800 */
[----:B------:R0:W5:Y:S01]  /*10430*/  LDL.LU R0, [R1+0x2bc] ;  /* 0x0002bc0001007983 */ /* 0x0001620000300800 */
        /* <DEDUP_REMOVED lines=96> */
[----:B------:R-:W-:Y:S01]  /*10a40*/  BPT.TRAP 0x1 ;  /* 0x000000040000795c */ /* 0x000fe20000300000 */
.L_x_23:
[----:B------:R-:W-:Y:S02]  /*10a50*/  UISETP.GT.U32.AND UP0, UPT, UR38, 0x1, UPT ;  /* 0x000000012600788c */ /* 0x000fe4000bf04070 */
[----:B------:R-:W-:-:S04]  /*10a60*/  ULEA UR8, UR7, UR8, 0x3 ;  /* 0x0000000807087291 */ /* 0x000fc8000f8e183f */
[----:B------:R-:W-:Y:S01]  /*10a70*/  UIADD3 UR8, UR8, 0x18, URZ ;  /* 0x0000001808087890 */ /* 0x000fe2000fffe03f */
[----:B------:R-:W-:-:S03]  /*10a80*/  PLOP3.LUT P1, PT, PT, PT, UP0, 0x80, 0x0 ;  /* 0x000000000000781c */ /* 0x000fc60003f2f008 */
[----:B------:R-:W-:-:S09]  /*10a90*/  UPRMT UR8, URZ, 0x654, UR8 ;  /* 0x000006543f087896 */ /* 0x000fd20008000008 */
[----:B------:R-:W-:Y:S01]  /*10aa0*/  SYNCS.ARRIVE.TRANS64.RED.A1T0 RZ, [UR8], RZ ;  /* 0x000000ffffff79a7 */ /* 0x000fe20008100408 */
[----:B------:R-:W-:Y:S05]  /*10ab0*/  @P1 BRA `(.L_x_24) ;  /* 0x0000000000041947 */ /* 0x000fea0003800000 */
[----:B------:R-:W-:Y:S01]  /*10ac0*/  BPT.TRAP 0x1 ;  /* 0x000000040000795c */ /* 0x000fe20000300000 */
.L_x_24:
[----:B------:R-:W-:Y:S01]  /*10ad0*/  UIADD3 UR6, UR6, 0x1, URZ ;  /* 0x0000000106067890 */ /* 0x000fe2000fffe03f */
[C---:B-----5:R-:W-:Y:S01]  /*10ae0*/  ISETP.GT.AND P1, PT, R0.reuse, 0x1, PT ;  /* 0x000000010000780c */ /* 0x060fe20003f24270 */
[----:B------:R-:W-:Y:S01]  /*10af0*/  UIADD3 UR7, UR7, 0x1, URZ ;  /* 0x0000000107077890 */ /* 0x000fe2000fffe03f */
[----:B------:R-:W-:Y:S01]  /*10b00*/  VIADD R0, R0, 0xffffffff ;  /* 0xffffffff00007836 */ /* 0x000fe20000000000 */
[----:B------:R-:W-:Y:S02]  /*10b10*/  UISETP.NE.AND UP0, UPT, UR6, 0x3, UPT ;  /* 0x000000030600788c */ /* 0x000fe4000bf05270 */
[----:B------:R-:W-:Y:S02]  /*10b20*/  UISETP.NE.AND UP1, UPT, UR7, 0x3, UPT ;  /* 0x000000030700788c */ /* 0x000fe4000bf25270 */
[----:B------:R-:W-:Y:S02]  /*10b30*/  USEL UR8, URZ, 0x1, UP0 ;  /* 0x000000013f087887 */ /* 0x000fe40008000000 */
[----:B------:R-:W-:-:S02]  /*10b40*/  USEL UR6, UR6, URZ, UP0 ;  /* 0x0000003f06067287 */ /* 0x000fc40008000000 */
[----:B------:R-:W-:Y:S02]  /*10b50*/  USEL UR7, UR7, URZ, UP1 ;  /* 0x0000003f07077287 */ /* 0x000fe40008800000 */
[----:B------:R-:W-:Y:S01]  /*10b60*/  ULOP3.LUT UR9, UR9, UR8, URZ, 0x3c, !UPT ;  /* 0x0000000809097292 */ /* 0x000fe2000f8e3c3f */
[----:B------:R-:W-:Y:S11]  /*10b70*/  @P1 BRA `(.L_x_25) ;  /* 0xffffff7c00701947 */ /* 0x000ff6000383ffff */
.L_x_18:
[----:B-----5:R-:W0:Y:S02]  /*10b80*/  LDC R0, c[0x0][0x28c] ;  /* 0x0000a300ff007b82 */ /* 0x020e240000000800 */
[----:B0-----:R-:W-:-:S13]  /*10b90*/  ISETP.GE.AND P1, PT, R0, 0x1, PT ;  /* 0x000000010000780c */ /* 0x001fda0003f26270 */
[----:B------:R-:W-:Y:S05]  /*10ba0*/  @!P1 BRA `(.L_x_26) ;  /* 0x00000000004c9947 */ /* 0x000fea0003800000 */
[----:B------:R-:W-:Y:S05]  /*10bb0*/  @!P0 BRA `(.L_x_27) ;  /* 0x0000000000048947 */ /* 0x000fea0003800000 */
[----:B------:R-:W-:Y:S01]  /*10bc0*/  BPT.TRAP 0x1 ;  /* 0x000000040000795c */ /* 0x000fe20000300000 */
.L_x_27:
[----:B------:R-:W0:Y:S01]  /*10bd0*/  S2UR UR7, SR_CgaCtaId ;  /* 0x00000000000779c3 */ /* 0x000e220000008800 */
[----:B------:R-:W-:-:S04]  /*10be0*/  UISETP.LT.AND UP0, UPT, UR43, 0x1, UPT ;  /* 0x000000012b00788c */ /* 0x000fc8000bf01270 */
[----:B------:R-:W-:Y:S02]  /*10bf0*/  USEL UR6, UR43, 0x1, UP0 ;  /* 0x000000012b067887 */ /* 0x000fe40008000000 */
[----:B------:R-:W-:Y:S02]  /*10c00*/  UISETP.GT.U32.AND UP0, UPT, UR38, 0x1, UPT ;  /* 0x000000012600788c */ /* 0x000fe4000bf04070 */
[----:B------:R-:W-:-:S04]  /*10c10*/  UIADD3 UR6, UR37, UR43, -UR6 ;  /* 0x0000002b25067290 */ /* 0x000fc8000fffe806 */
[----:B------:R-:W-:Y:S01]  /*10c20*/  UIMAD.WIDE.U32 UR4, UR6, -0x55555555, URZ ;  /* 0xaaaaaaab060478a5 */ /* 0x000fe2000f8e003f */
[----:B------:R-:W-:-:S03]  /*10c30*/  PLOP3.LUT P0, PT, PT, PT, UP0, 0x80, 0x0 ;  /* 0x000000000000781c */ /* 0x000fc60003f0f008 */
[----:B------:R-:W-:-:S03]  /*10c40*/  USHF.R.U32.HI UR4, URZ, 0x1, UR5 ;  /* 0x000000013f047899 */ /* 0x000fc60008011605 */
[----:B------:R-:W-:Y:S01]  /*10c50*/  UMOV UR5, 0x400 ;  /* 0x0000040000057882 */ /* 0x000fe20000000000 */
[----:B------:R-:W-:Y:S02]  /*10c60*/  UIMAD UR6, UR4, -0x3, UR6 ;  /* 0xfffffffd040678a4 */ /* 0x000fe4000f8e0206 */
[----:B0-----:R-:W-:-:S04]  /*10c70*/  ULEA UR5, UR7, UR5, 0x18 ;  /* 0x0000000507057291 */ /* 0x001fc8000f8ec03f */
[----:B------:R-:W-:-:S04]  /*10c80*/  ULEA UR6, UR6, UR5, 0x3 ;  /* 0x0000000506067291 */ /* 0x000fc8000f8e183f */
[----:B------:R-:W-:-:S04]  /*10c90*/  UIADD3 UR6, UR6, 0x18, URZ ;  /* 0x0000001806067890 */ /* 0x000fc8000fffe03f */
[----:B------:R-:W-:-:S09]  /*10ca0*/  UPRMT UR6, URZ, 0x654, UR6 ;  /* 0x000006543f067896 */ /* 0x000fd20008000006 */
[----:B------:R-:W-:Y:S01]  /*10cb0*/  SYNCS.ARRIVE.TRANS64.RED.A1T0 RZ, [UR6], RZ ;  /* 0x000000ffffff79a7 */ /* 0x000fe20008100406 */
[----:B------:R-:W-:Y:S05]  /*10cc0*/  @P0 BRA `(.L_x_26) ;  /* 0x0000000000040947 */ /* 0x000fea0003800000 */
[----:B------:R-:W-:Y:S01]  /*10cd0*/  BPT.TRAP 0x1 ;  /* 0x000000040000795c */ /* 0x000fe20000300000 */
.L_x_26:
[----:B------:R-:W0:Y:S01]  /*10ce0*/  S2R R8, SR_TID.X ;  /* 0x0000000000087919 */ /* 0x000e220000002100 */
[----:B------:R-:W-:Y:S01]  /*10cf0*/  MOV R19, 0x6540 ;  /* 0x0000654000137802 */ /* 0x000fe20000000f00 */
[----:B------:R-:W-:Y:S01]  /*10d00*/  USHF.R.S32.HI UR10, URZ, 0x1f, UR42 ;  /* 0x0000001f3f0a7899 */ /* 0x000fe2000801142a */
[----:B------:R-:W-:Y:S01]  /*10d10*/  LOP3.LUT R4, R160, 0x1, RZ, 0xc0, !PT ;  /* 0x00000001a0047812 */ /* 0x000fe200078ec0ff */
[----:B------:R-:W-:Y:S01]  /*10d20*/  ULDC.64 UR8, c[0x0][0x5d0] ;  /* 0x0001740000087ab9 */ /* 0x000fe20000000a00 */
[----:B------:R-:W-:Y:S01]  /*10d30*/  UIMAD.WIDE UR6, UR40, 0x100, URZ ;  /* 0x00000100280678a5 */ /* 0x000fe2000f8e023f */
[----:B------:R-:W-:Y:S01]  /*10d40*/  IMAD.U32 R6, RZ, RZ, UR8 ;  /* 0x00000008ff067e24 */ /* 0x000fe2000f8e00ff */
[----:B------:R-:W-:Y:S01]  /*10d50*/  UIMAD UR4, UR10, UR8, URZ ;  /* 0x000000080a0472a4 */ /* 0x000fe2000f8e023f */
[----:B------:R-:W-:Y:S01]  /*10d60*/  SHF.L.U32 R3, R4, 0x6, RZ ;  /* 0x0000000604037819 */ /* 0x000fe200000006ff */
[----:B------:R-:W-:Y:S02]  /*10d70*/  USHF.L.U32 UR40, UR40, 0x8, URZ ;  /* 0x0000000828287899 */ /* 0x000fe4000800063f */
[----:B------:R-:W-:Y:S01]  /*10d80*/  UIMAD UR4, UR42, UR9, UR4 ;  /* 0x000000092a0472a4 */ /* 0x000fe2000f8e0204 */
[----:B------:R-:W-:Y:S01]  /*10d90*/  ULDC UR8, c[0x0][0x284] ;  /* 0x0000a10000087ab9 */ /* 0x000fe20000000800 */
[----:B------:R-:W-:Y:S01]  /*10da0*/  UIADD3 UR37, UR43, UR37, URZ ;  /* 0x000000252b257290 */ /* 0x000fe2000fffe03f */
[----:B------:R-:W-:Y:S01]  /*10db0*/  IMAD.U32 R17, RZ, RZ, UR8 ;  /* 0x00000008ff117e24 */ /* 0x000fe2000f8e00ff */
[----:B------:R-:W-:-:S02]  /*10dc0*/  UISETP.GE.U32.AND UP2, UPT, UR43, 0x3, UPT ;  /* 0x000000032b00788c */ /* 0x000fc4000bf46070 */
[----:B------:R-:W-:-:S04]  /*10dd0*/  UISETP.GT.U32.AND UP1, UPT, UR37, 0x2, UPT ;  /* 0x000000022500788c */ /* 0x000fc8000bf24070 */
[----:B------:R-:W-:Y:S01]  /*10de0*/  UISETP.LT.U32.AND UP1, UPT, UR43, 0x3, UP1 ;  /* 0x000000032b00788c */ /* 0x000fe20008f21070 */
[C---:B0-----:R-:W-:Y:S01]  /*10df0*/  IMAD.SHL.U32 R18, R8.reuse, 0x2, RZ ;  /* 0x0000000208127824 */ /* 0x041fe200078e00ff */
[----:B------:R-:W-:Y:S02]  /*10e00*/  SHF.R.U32.HI R0, RZ, 0x2, R8 ;  /* 0x00000002ff007819 */ /* 0x000fe40000011608 */
[----:B------:R-:W-:Y:S02]  /*10e10*/  LOP3.LUT R5, R8, 0x60, RZ, 0xc0, !PT ;  /* 0x0000006008057812 */ /* 0x000fe400078ec0ff */
[----:B------:R-:W-:Y:S02]  /*10e20*/  LOP3.LUT R18, R18, 0x6, RZ, 0xc0, !PT ;  /* 0x0000000612127812 */ /* 0x000fe400078ec0ff */
[----:B------:R-:W-:Y:S02]  /*10e30*/  LOP3.LUT R0, R0, 0x7, RZ, 0xc0, !PT ;  /* 0x0000000700007812 */ /* 0x000fe400078ec0ff */
[----:B------:R-:W-:Y:S01]  /*10e40*/  PRMT R18, R18, R19, UR41 ;  /* 0x0000002912127e16 */ /* 0x000fe20008000013 */
[----:B------:R-:W-:Y:S01]  /*10e50*/  USHF.L.U32 UR41, UR41, 0x8, URZ ;  /* 0x0000000829297899 */ /* 0x000fe2000800063f */
[----:B------:R-:W-:-:S02]  /*10e60*/  SHF.R.U32.HI R5, RZ, 0x1, R5 ;  /* 0x00000001ff057819 */ /* 0x000fc40000011605 */
[----:B------:R-:W-:Y:S02]  /*10e70*/  SHF.R.S32.HI R19, RZ, 0x1f, R18 ;  /* 0x0000001fff137819 */ /* 0x000fe40000011412 */
[--C-:B------:R-:W-:Y:S02]  /*10e80*/  LOP3.LUT R3, R3, 0x40, R0.reuse, 0xe2, !PT ;  /* 0x0000004003037812 */ /* 0x100fe400078ee200 */
[----:B------:R-:W-:Y:S01]  /*10e90*/  IADD3 R0, RZ, -R5, -R0 ;  /* 0x80000005ff007210 */ /* 0x000fe20007ffe800 */
[----:B------:R-:W-:Y:S01]  /*10ea0*/  IMAD.WIDE.U32 R6, R6, UR42, R18 ;  /* 0x0000002a06067c25 */ /* 0x000fe2000f8e0012 */
[----:B------:R-:W-:-:S03]  /*10eb0*/  LOP3.LUT R3, R3, UR6, R5, 0xfe, !PT ;  /* 0x0000000603037c12 */ /* 0x000fc6000f8efe05 */
[----:B------:R-:W-:Y:S01]  /*10ec0*/  IMAD R0, R4, -0x40, R0 ;  /* 0xffffffc004007824 */ /* 0x000fe200078e0200 */
[----:B------:R-:W-:Y:S01]  /*10ed0*/  IADD3 R7, R7, UR4, RZ ;  /* 0x0000000407077c10 */ /* 0x000fe2000fffe0ff */
[----:B------:R-:W-:Y:S01]  /*10ee0*/  ULDC UR4, c[0x0][0x288] ;  /* 0x0000a20000047ab9 */ /* 0x000fe20000000800 */
[----:B------:R-:W-:Y:S01]  /*10ef0*/  MOV R4, 0xfffffffe ;  /* 0xfffffffe00047802 */ /* 0x000fe20000000f00 */
[----:B------:R-:W-:Y:S01]  /*10f00*/  UISETP.GE.AND UP0, UPT, UR41, UR4, UPT ;  /* 0x000000042900728c */ /* 0x000fe2000bf06270 */
[----:B------:R-:W-:Y:S02]  /*10f10*/  IADD3 R17, R17, -UR40, R0 ;  /* 0x8000002811117c10 */ /* 0x000fe4000fffe000 */
[----:B------:R-:W-:Y:S01]  /*10f20*/  LOP3.LUT R0, R8, 0x3, RZ, 0xc0, !PT ;  /* 0x0000000308007812 */ /* 0x000fe200078ec0ff */
[----:B------:R-:W-:Y:S02]  /*10f30*/  UISETP.GE.OR UP0, UPT, UR40, UR8, UP0 ;  /* 0x000000082800728c */ /* 0x000fe40008706670 */
[----:B------:R-:W-:-:S02]  /*10f40*/  USEL UR8, URZ, 0x1, !UP1 ;  /* 0x000000013f087887 */ /* 0x000fc4000c800000 */
[----:B------:R-:W-:Y:S01]  /*10f50*/  IMAD R0, R0, R4, UR4 ;  /* 0x0000000400007e24 */ /* 0x000fe2000f8e0204 */
[----:B------:R-:W-:Y:S01]  /*10f60*/  UIMAD.WIDE.U32 UR4, UR37, -0x55555555, URZ ;  /* 0xaaaaaaab250478a5 */ /* 0x000fe2000f8e003f */
[----:B------:R-:W-:Y:S01]  /*10f70*/  PLOP3.LUT P0, PT, PT, PT, UP0, 0x80, 0x0 ;  /* 0x000000000000781c */ /* 0x000fe20003f0f008 */
[----:B------:R-:W-:Y:S01]  /*10f80*/  ULOP3.LUT UR36, UR36, UR8, URZ, 0x3c, !UPT ;  /* 0x0000000824247292 */ /* 0x000fe2000f8e3c3f */
[----:B------:R-:W-:Y:S01]  /*10f90*/  VIADD R0, R0, -UR41 ;  /* 0x8000002900007c36 */ /* 0x000fe20008000000 */
[----:B------:R-:W-:Y:S01]  /*10fa0*/  USHF.R.U32.HI UR4, URZ, 0x1, UR5 ;  /* 0x000000013f047899 */ /* 0x000fe20008011605 */
[----:B------:R-:W-:-:S03]  /*10fb0*/  UMOV UR40, 0xffffffff ;  /* 0xffffffff00287882 */ /* 0x000fc60000000000 */
[----:B------:R-:W-:Y:S02]  /*10fc0*/  UIMAD UR37, UR4, -0x3, UR37 ;  /* 0xfffffffd042578a4 */ /* 0x000fe4000f8e0225 */
[----:B------:R-:W-:-:S04]  /*10fd0*/  @UP2 ULOP3.LUT UR36, UR36, 0x1, UR4, 0x78, !UPT ;  /* 0x0000000124242892 */ /* 0x000fc8000f8e7804 */
[----:B------:R-:W-:Y:S08]  /*10fe0*/  @P0 BRA `(.L_x_28) ;  /* 0x0000010400d80947 */ /* 0x000ff00003800000 */
[----:B------:R-:W-:Y:S01]  /*10ff0*/  FSETP.NEU.AND P0, PT, R16, RZ, PT ;  /* 0x000000ff1000720b */ /* 0x000fe20003f0d000 */
[----:B------:R-:W-:Y:S01]  /*11000*/  ULDC.64 UR8, c[0x0][0x5c8] ;  /* 0x0001720000087ab9 */ /* 0x000fe20000000a00 */
[----:B------:R-:W-:Y:S01]  /*11010*/  ISETP.GT.AND P3, PT, R17, RZ, PT ;  /* 0x000000ff1100720c */ /* 0x000fe20003f64270 */
[----:B------:R-:W-:Y:S01]  /*11020*/  UIMAD UR4, UR7, UR8, URZ ;  /* 0x00000008070472a4 */ /* 0x000fe2000f8e023f */
[----:B------:R-:W-:Y:S01]  /*11030*/  MOV R10, UR9 ;  /* 0x00000009000a7c02 */ /* 0x000fe20008000f00 */
[C---:B------:R-:W-:Y:S01]  /*11040*/  IMAD.WIDE.U32 R6, R3.reuse, UR8, R6 ;  /* 0x0000000803067c25 */ /* 0x040fe2000f8e0006 */
[----:B------:R-:W-:Y:S01]  /*11050*/  BSSY B0, `(.L_x_28) ;  /* 0x000106f000007945 */ /* 0x000fe20003800000 */
[----:B------:R-:W-:Y:S02]  /*11060*/  ISETP.GT.AND P1, PT, R0, RZ, P3 ;  /* 0x000000ff0000720c */ /* 0x000fe40001f24270 */
[----:B------:R-:W-:-:S04]  /*11070*/  IMAD R10, R3, R10, UR4 ;  /* 0x00000004030a7e24 */ /* 0x000fc8000f8e020a */
[----:B------:R-:W-:Y:S01]  /*11080*/  IMAD.IADD R10, R7, 0x1, R10 ;  /* 0x00000001070a7824 */ /* 0x000fe200078e020a */
[----:B------:R-:W-:Y:S06]  /*11090*/  @!P0 BRA `(.L_x_29) ;  /* 0x000000b800108947 */ /* 0x000fec0003800000 */
[----:B------:R-:W0:Y:S01]  /*110a0*/  LDC.64 R22, c[0x0][0x5b8] ;  /* 0x00016e00ff167b82 */ /* 0x000e220000000a00 */
[----:B------:R-:W2:Y:S01]  /*110b0*/  LDL.LU R11, [R1] ;  /* 0x00000000010b7983 */ /* 0x000ea20000300800 */
[----:B------:R-:W-:-:S06]  /*110c0*/  ULDC.64 UR4, c[0x0][0x5c0] ;  /* 0x0001700000047ab9 */ /* 0x000fcc0000000a00 */
[----:B------:R-:W1:Y:S08]  /*110d0*/  LDC.64 R14, c[0x0][0x5b0] ;  /* 0x00016c00ff0e7b82 */ /* 0x000e700000000a00 */
[----:B------:R-:W3:Y:S01]  /*110e0*/  LDC.64 R12, c[0x0][0x5a8] ;  /* 0x00016a00ff0c7b82 */ /* 0x000ee20000000a00 */
[C---:B0-----:R-:W-:Y:S02]  /*110f0*/  IMAD R157, R22.reuse, UR10, RZ ;  /* 0x0000000a169d7c24 */ /* 0x041fe4000f8e02ff */
[----:B------:R-:W-:-:S04]  /*11100*/  IMAD.WIDE.U32 R152, R22, UR42, R18 ;  /* 0x0000002a16987c25 */ /* 0x000fc8000f8e0012 */
[----:B------:R-:W-:Y:S02]  /*11110*/  IMAD R157, R23, UR42, R157 ;  /* 0x0000002a179d7c24 */ /* 0x000fe4000f8e029d */
[----:B-1----:R-:W-:Y:S02]  /*11120*/  IMAD R156, R14, UR7, RZ ;  /* 0x000000070e9c7c24 */ /* 0x002fe4000f8e02ff */
[----:B------:R-:W-:Y:S01]  /*11130*/  IMAD.MOV.U32 R20, RZ, RZ, R152 ;  /* 0x000000ffff147224 */ /* 0x000fe200078e0098 */
[----:B------:R-:W-:Y:S01]  /*11140*/  IADD3 R21, R153, R157, RZ ;  /* 0x0000009d99157210 */ /* 0x000fe20007ffe0ff */
[C---:B------:R-:W-:Y:S02]  /*11150*/  IMAD R156, R3.reuse, R15, R156 ;  /* 0x0000000f039c7224 */ /* 0x040fe400078e029c */
[----:B------:R-:W-:-:S05]  /*11160*/  IMAD.WIDE.U32 R4, R3, R14, R20 ;  /* 0x0000000e03047225 */ /* 0x000fca00078e0014 */
[----:B------:R-:W-:Y:S02]  /*11170*/  IADD3 R5, R5, R156, RZ ;  /* 0x0000009c05057210 */ /* 0x000fe40007ffe0ff */
[----:B---3--:R-:W-:-:S04]  /*11180*/  LEA R8, P0, R4, R12, 0x1 ;  /* 0x0000000c04087211 */ /* 0x008fc800078008ff */
[----:B------:R-:W-:-:S05]  /*11190*/  LEA.HI.X R9, R4, R13, R5, 0x1, P0 ;  /* 0x0000000d04097211 */ /* 0x000fca00000f0c05 */
[----:B------:R-:W3:Y:S01]  /*111a0*/  @P1 LDG.E.LTC128B.U16 R23, desc[UR44][R8.64] ;  /* 0x0000002c08171981 */ /* 0x000ee2000c1e1520 */
[----:B------:R-:W-:Y:S01]  /*111b0*/  BSSY B1, `(.L_x_30) ;  /* 0x0000011000017945 */ /* 0x000fe20003800000 */
[----:B---3--:R-:W-:-:S05]  /*111c0*/  HADD2.F32 R4, -RZ, R23.H0_H0 ;  /* 0x20000017ff047230 */ /* 0x008fca0000004100 */
[----:B------:R-:W-:-:S04]  /*111d0*/  FMUL R4, R4, R16 ;  /* 0x0000001004047220 */ /* 0x000fc80000400000 */
[----:B--2---:R-:W-:Y:S01]  /*111e0*/  FFMA R7, R11, R2, R4 ;  /* 0x000000020b077223 */ /* 0x004fe20000000004 */
[----:B------:R-:W-:-:S04]  /*111f0*/  LEA R4, P0, R6, UR4, 0x1 ;  /* 0x0000000406047c11 */ /* 0x000fc8000f8008ff */
[----:B------:R-:W-:Y:S02]  /*11200*/  LEA.HI.X R5, R6, UR5, R10, 0x1, P0 ;  /* 0x0000000506057c11 */ /* 0x000fe400080f0c0a */
[----:B------:R-:W-:-:S05]  /*11210*/  F2FP.F16.F32.PACK_AB R6, RZ, R7 ;  /* 0x00000007ff06723e */ /* 0x000fca00000000ff */
[----:B------:R0:W-:Y:S02]  /*11220*/  @P1 STG.E.U16 desc[UR44][R4.64], R6 ;  /* 0x0000000604001986 */ /* 0x0001e4000c10152c */
[----:B0-----:R-:W-:-:S04]  /*11230*/  IMAD.WIDE.U32 R6, R3, R14, R18 ;  /* 0x0000000e03067225 */ /* 0x001fc800078e0012 */
[----:B------:R-:W-:Y:S02]  /*11240*/  IMAD.IADD R7, R156, 0x1, R7 ;  /* 0x000000019c077824 */ /* 0x000fe400078e0207 */
[----:B------:R-:W-:-:S05]  /*11250*/  IMAD.WIDE.U32 R6, R22, UR42, R6 ;  /* 0x0000002a16067c25 */ /* 0x000fca000f8e0006 */
[----:B------:R-:W-:Y:S02]  /*11260*/  IADD3 R7, R157, R7, RZ ;  /* 0x000000079d077210 */ /* 0x000fe40007ffe0ff */
[----:B------:R-:W-:-:S04]  /*11270*/  LEA R10, P0, R6, R12, 0x1 ;  /* 0x0000000c060a7211 */ /* 0x000fc800078008ff */
[----:B------:R-:W-:Y:S02]  /*11280*/  LEA.HI.X R11, R6, R13, R7, 0x1, P0 ;  /* 0x0000000d060b7211 */ /* 0x000fe400000f0c07 */
[----:B------:R-:W-:-:S13]  /*11290*/  ISETP.GT.AND P0, PT, R0, 0x1, P3 ;  /* 0x000000010000780c */ /* 0x000fda0001f04270 */
[----:B------:R-:W-:Y:S05]  /*112a0*/  @!P0 BRA `(.L_x_31) ;  /* 0x0000000000048947 */ /* 0x000fea0003800000 */
[----:B------:R0:W5:Y:S02]  /*112b0*/  LDG.E.LTC128B.U16 R23, desc[UR44][R10.64+0x2] ;  /* 0x0000022c0a177981 */ /* 0x000164000c1e1520 */
.L_x_31:
[----:B------:R-:W-:Y:S05]  /*112c0*/  BSYNC B1 ;  /* 0x0000000000017941 */ /* 0x000fea0003800000 */
.L_x_30:
[----:B------:R-:W2:Y:S01]  /*112d0*/  LDL.LU R7, [R1+0x4] ;  /* 0x0000040001077983 */ /* 0x000ea20000300800 */
[----:B-----5:R-:W-:Y:S01]  /*112e0*/  HADD2.F32 R6, -RZ, R23.H0_H0 ;  /* 0x20000017ff067230 */ /* 0x020fe20000004100 */
[C---:B------:R-:W-:Y:S01]  /*112f0*/  SHF.L.U64.HI R155, R14.reuse, 0x3, R15 ;  /* 0x000000030e9b7819 */ /* 0x040fe2000001020f */
[----:B------:R-:W-:Y:S01]  /*11300*/  IMAD.SHL.U32 R154, R14, 0x8, RZ ;  /* 0x000000080e9a7824 */ /* 0x000fe200078e00ff */
[----:B------:R-:W3:Y:S02]  /*11310*/  LDL.LU R158, [R1+0x8] ;  /* 0x00000800019e7983 */ /* 0x000ee40000300800 */
[----:B------:R-:W-:-:S04]  /*11320*/  FMUL R6, R6, R16 ;  /* 0x0000001006067220 */ /* 0x000fc80000400000 */
[----:B--2---:R-:W-:-:S05]  /*11330*/  FFMA R6, R7, R2, R6 ;  /* 0x0000000207067223 */ /* 0x004fca0000000006 */
[----:B------:R-:W-:-:S05]  /*11340*/  F2FP.F16.F32.PACK_AB R6, RZ, R6 ;  /* 0x00000006ff06723e */ /* 0x000fca00000000ff */
[----:B------:R1:W-:Y:S01]  /*11350*/  @P0 STG.E.U16 desc[UR44][R4.64+0x2], R6 ;  /* 0x0000020604000986 */ /* 0x0003e2000c10152c */
[----:B------:R-:W-:-:S04]  /*11360*/  ISETP.GT.AND P0, PT, R17, 0x8, PT ;  /* 0x000000081100780c */ /* 0x000fc80003f04270 */
[----:B------:R-:W-:Y:S01]  /*11370*/  ISETP.GT.AND P1, PT, R0, RZ, P0 ;  /* 0x000000ff0000720c */ /* 0x000fe20000724270 */
[----:B-1----:R-:W-:-:S05]  /*11380*/  IMAD.WIDE.U32 R6, R3, R14, R154 ;  /* 0x0000000e03067225 */ /* 0x002fca00078e009a */
[----:B------:R-:W-:Y:S02]  /*11390*/  IADD3 R156, R156, R7, RZ ;  /* 0x000000079c9c7210 */ /* 0x000fe40007ffe0ff */
[----:B------:R-:W-:-:S05]  /*113a0*/  IADD3 R7, P2, R152, R6, RZ ;  /* 0x0000000698077210 */ /* 0x000fca0007f5e0ff */
[----:B------:R-:W-:Y:S01]  /*113b0*/  IMAD.X R9, R156, 0x1, R21, P2 ;  /* 0x000000019c097824 */ /* 0x000fe200010e0615 */
[----:B------:R-:W-:-:S04]  /*113c0*/  LEA R8, P2, R7, R12, 0x1 ;  /* 0x0000000c07087211 */ /* 0x000fc800078408ff */
[----:B------:R-:W-:-:S05]  /*113d0*/  LEA.HI.X R9, R7, R13, R9, 0x1, P2 ;  /* 0x0000000d07097211 */ /* 0x000fca00010f0c09 */
[----:B------:R1:W2:Y:S01]  /*113e0*/  @P1 LDG.E.LTC128B.U16 R23, desc[UR44][R8.64] ;  /* 0x0000002c08171981 */ /* 0x0002a2000c1e1520 */
[----:B------:R-:W-:Y:S01]  /*113f0*/  IADD3 R6, P2, R18, R6, RZ ;  /* 0x0000000612067210 */ /* 0x000fe20007f5e0ff */
[----:B------:R-:W-:Y:S01]  /*11400*/  BSSY B1, `(.L_x_32) ;  /* 0x0000016000017945 */ /* 0x000fe20003800000 */
[----:B------:R-:W-:Y:S02]  /*11410*/  ISETP.GT.AND P4, PT, R0, 0x1, P0 ;  /* 0x000000010000780c */ /* 0x000fe40000784270 */
[----:B------:R-:W-:Y:S02]  /*11420*/  IADD3.X R7, R19, R156, RZ, P2, !PT ;  /* 0x0000009c13077210 */ /* 0x000fe400017fe4ff */
[----:B------:R-:W-:Y:S01]  /*11430*/  MOV R156, UR9 ;  /* 0x00000009009c7c02 */ /* 0x000fe20008000f00 */
[----:B------:R-:W-:-:S04]  /*11440*/  IMAD.WIDE.U32 R6, R22, UR42, R6 ;  /* 0x0000002a16067c25 */ /* 0x000fc8000f8e0006 */
[----:B------:R-:W-:Y:S01]  /*11450*/  IMAD.IADD R7, R157, 0x1, R7 ;  /* 0x000000019d077824 */ /* 0x000fe200078e0207 */
[----:B-1----:R-:W-:-:S04]  /*11460*/  LEA R8, P2, R6, R12, 0x1 ;  /* 0x0000000c06087211 */ /* 0x002fc800078408ff */
[----:B------:R-:W-:Y:S01]  /*11470*/  LEA.HI.X R9, R6, R13, R7, 0x1, P2 ;  /* 0x0000000d06097211 */ /* 0x000fe200010f0c07 */
[----:B--2---:R-:W-:-:S05]  /*11480*/  HADD2.F32 R6, -RZ, R23.H0_H0 ;  /* 0x20000017ff067230 */ /* 0x004fca0000004100 */
[----:B------:R-:W-:-:S04]  /*11490*/  FMUL R6, R6, R16 ;  /* 0x0000001006067220 */ /* 0x000fc80000400000 */
[----:B---3--:R-:W-:Y:S01]  /*114a0*/  FFMA R7, R158, R2, R6 ;  /* 0x000000029e077223 */ /* 0x008fe20000000006 */
[----:B------:R-:W-:Y:S01]  /*114b0*/  MOV R158, UR8 ;  /* 0x00000008009e7c02 */ /* 0x000fe20008000f00 */
[----:B------:R-:W-:-:S03]  /*114c0*/  IMAD.U32 R6, RZ, RZ, UR8 ;  /* 0x00000008ff067e24 */ /* 0x000fc6000f8e00ff */
[----:B------:R-:W-:Y:S01]  /*114d0*/  F2FP.F16.F32.PACK_AB R7, RZ, R7 ;  /* 0x00000007ff07723e */ /* 0x000fe200000000ff */
[----:B------:R-:W-:Y:S01]  /*114e0*/  IMAD.SHL.U32 R158, R158, 0x10, RZ ;  /* 0x000000109e9e7824 */ /* 0x000fe200078e00ff */
[----:B------:R-:W-:Y:S02]  /*114f0*/  SHF.L.U64.HI R156, R6, 0x4, R156 ;  /* 0x00000004069c7819 */ /* 0x000fe4000001029c */
[----:B------:R-:W-:Y:S02]  /*11500*/  PRMT R159, R7, 0x7610, R159 ;  /* 0x00007610079f7816 */ /* 0x000fe4000000009f */
[----:B------:R-:W-:-:S04]  /*11510*/  IADD3 R6, P2, R158, R4, RZ ;  /* 0x000000049e067210 */ /* 0x000fc80007f5e0ff */
[----:B------:R-:W-:-:S05]  /*11520*/  IADD3.X R7, R156, R5, RZ, P2, !PT ;  /* 0x000000059c077210 */ /* 0x000fca00017fe4ff */
[----:B------:R1:W-:Y:S01]  /*11530*/  @P1 STG.E.U16 desc[UR44][R6.64], R159 ;  /* 0x0000009f06001986 */ /* 0x0003e2000c10152c */
[----:B------:R-:W-:Y:S05]  /*11540*/  @!P4 BRA `(.L_x_33) ;  /* 0x000000000004c947 */ /* 0x000fea0003800000 */
[----:B------:R2:W5:Y:S02]  /*11550*/  LDG.E.LTC128B.U16 R23, desc[UR44][R8.64+0x2] ;  /* 0x0000022c08177981 */ /* 0x000564000c1e1520 */
.L_x_33:
[----:B------:R-:W-:Y:S05]  /*11560*/  BSYNC B1 ;  /* 0x0000000000017941 */ /* 0x000fea0003800000 */
.L_x_32:
[----:B------:R-:W3:Y:S01]  /*11570*/  LDL.LU R161, [R1+0xc] ;  /* 0x00000c0001a17983 */ /* 0x000ee20000300800 */
[----:B-1---5:R-:W-:Y:S01]  /*11580*/  HADD2.F32 R159, -RZ, R23.H0_H0 ;  /* 0x20000017ff9f7230 */ /* 0x022fe20000004100 */
[----:B------:R-:W-:Y:S01]  /*11590*/  ISETP.GT.AND P1, PT, R0, 0x8, P3 ;  /* 0x000000080000780c */ /* 0x000fe20001f24270 */
[----:B------:R-:W-:Y:S03]  /*115a0*/  BSSY B1, `(.L_x_34) ;  /* 0x0000007000017945 */ /* 0x000fe60003800000 */
[----:B------:R-:W-:-:S04]  /*115b0*/  FMUL R159, R159, R16 ;  /* 0x000000109f9f7220 */ /* 0x000fc80000400000 */
[----:B---3--:R-:W-:-:S05]  /*115c0*/  FFMA R159, R161, R2, R159 ;  /* 0x00000002a19f7223 */ /* 0x008fca000000009f */
[----:B------:R-:W-:-:S05]  /*115d0*/  F2FP.F16.F32.PACK_AB R159, RZ, R159 ;  /* 0x0000009fff9f723e */ /* 0x000fca00000000ff */
[----:B------:R1:W-:Y:S01]  /*115e0*/  @P4 STG.E.U16 desc[UR44][R6.64+0x2], R159 ;  /* 0x0000029f06004986 */ /* 0x0003e2000c10152c */
[----:B------:R-:W-:Y:S05]  /*115f0*/  @!P1 BRA `(.L_x_35) ;  /* 0x0000000000049947 */ /* 0x000fea0003800000 */
[----:B------:R3:W5:Y:S02]  /*11600*/  LDG.E.LTC128B.U16 R23, desc[UR44][R10.64+0x10] ;  /* 0x0000102c0a177981 */ /* 0x000764000c1e1520 */
.L_x_35:
[----:B------:R-:W-:Y:S05]  /*11610*/  BSYNC B1 ;  /* 0x0000000000017941 */ /* 0x000fea0003800000 */
.L_x_34:
[----:B------:R-:W4:Y:S01]  /*11620*/  LDL.LU R161, [R1+0x10] ;  /* 0x0000100001a17983 */ /* 0x000f220000300800 */
[----:B-1---5:R-:W-:Y:S01]  /*11630*/  HADD2.F32 R159, -RZ, R23.H0_H0 ;  /* 0x20000017ff9f7230 */ /* 0x022fe20000004100 */
[----:B------:R-:W-:Y:S01]  /*11640*/  ISETP.GT.AND P2, PT, R0, 0x9, P3 ;  /* 0x000000090000780c */ /* 0x000fe20001f44270 */
[----:B------:R-:W-:Y:S03]  /*11650*/  BSSY B1, `(.L_x_36) ;  /* 0x0000007000017945 */ /* 0x000fe60003800000 */
[----:B------:R-:W-:-:S04]  /*11660*/  FMUL R159, R159, R16 ;  /* 0x000000109f9f7220 */ /* 0x000fc80000400000 */
[----:B----4-:R-:W-:-:S05]  /*11670*/  FFMA R159, R161, R2, R159 ;  /* 0x00000002a19f7223 */ /* 0x010fca000000009f */
[----:B------:R-:W-:-:S05]  /*11680*/  F2FP.F16.F32.PACK_AB R159, RZ, R159 ;  /* 0x0000009fff9f723e */ /* 0x000fca00000000ff */
[----:B------:R1:W-:Y:S01]  /*11690*/  @P1 STG.E.U16 desc[UR44][R4.64+0x10], R159 ;  /* 0x0000109f04001986 */ /* 0x0003e2000c10152c */
[----:B------:R-:W-:Y:S05]  /*116a0*/  @!P2 BRA `(.L_x_37) ;  /* 0x000000000004a947 */ /* 0x000fea0003800000 */
[----:B------:R4:W5:Y:S02]  /*116b0*/  LDG.E.LTC128B.U16 R23, desc[UR44][R10.64+0x12] ;  /* 0x0000122c0a177981 */ /* 0x000964000c1e1520 */
.L_x_37:
[----:B------:R-:W-:Y:S05]  /*116c0*/  BSYNC B1 ;  /* 0x0000000000017941 */ /* 0x000fea0003800000 */
.L_x_36:
[----:B------:R-:W2:Y:S01]  /*116d0*/  LDL.LU R161, [R1+0x14] ;  /* 0x0000140001a17983 */ /* 0x000ea20000300800 */
[----:B-1---5:R-:W-:Y:S01]  /*116e0*/  HADD2.F32 R159, -RZ, R23.H0_H0 ;  /* 0x20000017ff9f7230 */ /* 0x022fe20000004100 */
[----:B------:R-:W-:Y:S01]  /*116f0*/  ISETP.GT.AND P1, PT, R0, 0x8, P0 ;  /* 0x000000080000780c */ /* 0x000fe20000724270 */
[----:B------:R-:W-:Y:S03]  /*11700*/  BSSY B1, `(.L_x_38) ;  /* 0x0000007000017945 */ /* 0x000fe60003800000 */
[----:B------:R-:W-:-:S04]  /*11710*/  FMUL R159, R159, R16 ;  /* 0x000000109f9f7220 */ /* 0x000fc80000400000 */
[----:B--2---:R-:W-:-:S05]  /*11720*/  FFMA R159, R161, R2, R159 ;  /* 0x00000002a19f7223 */ /* 0x004fca000000009f */
[----:B------:R-:W-:-:S05]  /*11730*/  F2FP.F16.F32.PACK_AB R159, RZ, R159 ;  /* 0x0000009fff9f723e */ /* 0x000fca00000000ff */
[----:B------:R1:W-:Y:S01]  /*11740*/  @P2 STG.E.U16 desc[UR44][R4.64+0x12], R159 ;  /* 0x0000129f04002986 */ /* 0x0003e2000c10152c */
[----:B------:R-:W-:Y:S05]  /*11750*/  @!P1 BRA `(.L_x_39) ;  /* 0x0000000000049947 */ /* 0x000fea0003800000 */
[----:B------:R2:W5:Y:S02]  /*11760*/  LDG.E.LTC128B.U16 R23, desc[UR44][R8.64+0x10] ;  /* 0x0000102c08177981 */ /* 0x000564000c1e1520 */
.L_x_39:
[----:B------:R-:W-:Y:S05]  /*11770*/  BSYNC B1 ;  /* 0x0000000000017941 */ /* 0x000fea0003800000 */
.L_x_38:
        /* <DEDUP_REMOVED lines=10> */
.L_x_41:
[----:B------:R-:W-:Y:S05]  /*11820*/  BSYNC B1 ;  /* 0x0000000000017941 */ /* 0x000fea0003800000 */
.L_x_40:
        /* <DEDUP_REMOVED lines=10> */
.L_x_43:
[----:B------:R-:W-:Y:S05]  /*118d0*/  BSYNC B1 ;  /* 0x0000000000017941 */ /* 0x000fea0003800000 */
.L_x_42:
        /* <DEDUP_REMOVED lines=10> */
.L_x_45:
[----:B------:R-:W-:Y:S05]  /*11980*/  BSYNC B1 ;  /* 0x0000000000017941 */ /* 0x000fea0003800000 */
.L_x_44:
        /* <DEDUP_REMOVED lines=10> */
.L_x_47:
[----:B------:R-:W-:Y:S05]  /*11a30*/  BSYNC B1 ;  /* 0x0000000000017941 */ /* 0x000fea0003800000 */
.L_x_46:
        /* <DEDUP_REMOVED lines=10> */
.L_x_49:
[----:B------:R-:W-:Y:S05]  /*11ae0*/  BSYNC B1 ;  /* 0x0000000000017941 */ /* 0x000fea0003800000 */
.L_x_48:
        /* <DEDUP_REMOVED lines=10> */
.L_x_51:
[----:B------:R-:W-:Y:S05]  /*11b90*/  BSYNC B1 ;  /* 0x0000000000017941 */ /* 0x000fea0003800000 */
.L_x_50:
        /* <DEDUP_REMOVED lines=10> */
.L_x_53:
[----:B------:R-:W-:Y:S05]  /*11c40*/  BSYNC B1 ;  /* 0x0000000000017941 */ /* 0x000fea0003800000 */
.L_x_52:
        /* <DEDUP_REMOVED lines=10> */
.L_x_55:
[----:B------:R-:W-:Y:S05]  /*11cf0*/  BSYNC B1 ;  /* 0x0000000000017941 */ /* 0x000fea0003800000 */
.L_x_54:
        /* <DEDUP_REMOVED lines=10> */
.L_x_57:
[----:B------:R-:W-:Y:S05]  /*11da0*/  BSYNC B1 ;  /* 0x0000000000017941 */ /* 0x000fea0003800000 */
.L_x_56:
        /* <DEDUP_REMOVED lines=10> */
.L_x_59:
[----:B------:R-:W-:Y:S05]  /*11e50*/  BSYNC B1 ;  /* 0x0000000000017941 */ /* 0x000fea0003800000 */
.L_x_58:
        /* <DEDUP_REMOVED lines=10> */
.L_x_61:
[----:B------:R-:W-:Y:S05]  /*11f00*/  BSYNC B1 ;  /* 0x0000000000017941 */ /* 0x000fea0003800000 */
.L_x_60:
        /* <DEDUP_REMOVED lines=10> */
.L_x_63:
[----:B------:R-:W-:Y:S05]  /*11fb0*/  BSYNC B1 ;  /* 0x0000000000017941 */ /* 0x000fea0003800000 */
.L_x_62:
        /* <DEDUP_REMOVED lines=10> */
.L_x_65:
[----:B------:R-:W-:Y:S05]  /*12060*/  BSYNC B1 ;  /* 0x0000000000017941 */ /* 0x000fea0003800000 */
.L_x_64:
        /* <DEDUP_REMOVED lines=10> */
.L_x_67:
[----:B------:R-:W-:Y:S05]  /*12110*/  BSYNC B1 ;  /* 0x0000000000017941 */ /* 0x000fea0003800000 */
.L_x_66:
        /* <DEDUP_REMOVED lines=10> */
.L_x_69:
[----:B------:R-:W-:Y:S05]  /*121c0*/  BSYNC B1 ;  /* 0x0000000000017941 */ /* 0x000fea0003800000 */
.L_x_68:
        /* <DEDUP_REMOVED lines=10> */
.L_x_71:
[----:B------:R-:W-:Y:S05]  /*12270*/  BSYNC B1 ;  /* 0x0000000000017941 */ /* 0x000fea0003800000 */
.L_x_70:
        /* <DEDUP_REMOVED lines=10> */
.L_x_73:
[----:B------:R-:W-:Y:S05]  /*12320*/  BSYNC B1 ;  /* 0x0000000000017941 */ /* 0x000fea0003800000 */
.L_x_72:
        /* <DEDUP_REMOVED lines=10> */
.L_x_75:
[----:B------:R-:W-:Y:S05]  /*123d0*/  BSYNC B1 ;  /* 0x0000000000017941 */ /* 0x000fea0003800000 */
.L_x_74:
        /* <DEDUP_REMOVED lines=10> */
.L_x_77:
[----:B------:R-:W-:Y:S05]  /*12480*/  BSYNC B1 ;  /* 0x0000000000017941 */ /* 0x000fea0003800000 */
.L_x_76:
        /* <DEDUP_REMOVED lines=10> */
.L_x_79:
[----:B------:R-:W-:Y:S05]  /*12530*/  BSYNC B1 ;  /* 0x0000000000017941 */ /* 0x000fea0003800000 */
.L_x_78:
        /* <DEDUP_REMOVED lines=10> */
.L_x_81:
[----:B------:R-:W-:Y:S05]  /*125e0*/  BSYNC B1 ;  /* 0x0000000000017941 */ /* 0x000fea0003800000 */
.L_x_80:
        /* <DEDUP_REMOVED lines=10> */
.L_x_83:
[----:B------:R-:W-:Y:S05]  /*12690*/  BSYNC B1 ;  /* 0x0000000000017941 */ /* 0x000fea0003800000 */
.L_x_82:
        /* <DEDUP_REMOVED lines=10> */
.L_x_85:
[----:B------:R-:W-:Y:S05]  /*12740*/  BSYNC B1 ;  /* 0x0000000000017941 */ /* 0x000fea0003800000 */
.L_x_84:
        /* <DEDUP_REMOVED lines=10> */
.L_x_87:
[----:B------:R-:W-:Y:S05]  /*127f0*/  BSYNC B1 ;  /* 0x0000000000017941 */ /* 0x000fea0003800000 */
.L_x_86:
        /* <DEDUP_REMOVED lines=10> */
.L_x_89:
[----:B------:R-:W-:Y:S05]  /*128a0*/  BSYNC B1 ;  /* 0x0000000000017941 */ /* 0x000fea0003800000 */
.L_x_88:
        /* <DEDUP_REMOVED lines=10> */
.L_x_91:
[----:B------:R-:W-:Y:S05]  /*12950*/  BSYNC B1 ;  /* 0x0000000000017941 */ /* 0x000fea0003800000 */
.L_x_90:
        /* <DEDUP_REMOVED lines=10> */
.L_x_93:
[----:B------:R-:W-:Y:S05]  /*12a00*/  BSYNC B1 ;  /* 0x0000000000017941 */ /* 0x000fea0003800000 */
.L_x_92:
        /* <DEDUP_REMOVED lines=10> */
.L_x_95:
[----:B------:R-:W-:Y:S05]  /*12ab0*/  BSYNC B1 ;  /* 0x0000000000017941 */ /* 0x000fea0003800000 */
.L_x_94:
        /* <DEDUP_REMOVED lines=10> */
.L_x_97:
[----:B------:R-:W-:Y:S05]  /*12b60*/  BSYNC B1 ;  /* 0x0000000000017941 */ /* 0x000fea0003800000 */
.L_x_96:
        /* <DEDUP_REMOVED lines=10> */
.L_x_99:
[----:B------:R-:W-:Y:S05]  /*12c10*/  BSYNC B1 ;  /* 0x0000000000017941 */ /* 0x000fea0003800000 */
.L_x_98:
        /* <DEDUP_REMOVED lines=10> */
.L_x_101:
[----:B------:R-:W-:Y:S05]  /*12cc0*/  BSYNC B1 ;  /* 0x0000000000017941 */ /* 0x000fea0003800000 */
.L_x_100:
        /* <DEDUP_REMOVED lines=10> */
.L_x_103:
[----:B------:R-:W-:Y:S05]  /*12d70*/  BSYNC B1 ;  /* 0x0000000000017941 */ /* 0x000fea0003800000 */
.L_x_102:
        /* <DEDUP_REMOVED lines=10> */
.L_x_105:
[----:B------:R-:W-:Y:S05]  /*12e20*/  BSYNC B1 ;  /* 0x0000000000017941 */ /* 0x000fea0003800000 */
.L_x_104:
        /* <DEDUP_REMOVED lines=10> */
.L_x_107:
[----:B------:R-:W-:Y:S05]  /*12ed0*/  BSYNC B1 ;  /* 0x0000000000017941 */ /* 0x000fea0003800000 */
.L_x_106:
        /* <DEDUP_REMOVED lines=10> */
.L_x_109:
[----:B------:R-:W-:Y:S05]  /*12f80*/  BSYNC B1 ;  /* 0x0000000000017941 */ /* 0x000fea0003800000 */
.L_x_108:
        /* <DEDUP_REMOVED lines=10> */
.L_x_111:
[----:B------:R-:W-:Y:S05]  /*13030*/  BSYNC B1 ;  /* 0x0000000000017941 */ /* 0x000fea0003800000 */
.L_x_110:
        /* <DEDUP_REMOVED lines=10> */
.L_x_113:
[----:B------:R-:W-:Y:S05]  /*130e0*/  BSYNC B1 ;  /* 0x0000000000017941 */ /* 0x000fea0003800000 */
.L_x_112:
        /* <DEDUP_REMOVED lines=10> */
.L_x_115:
[----:B------:R-:W-:Y:S05]  /*13190*/  BSYNC B1 ;  /* 0x0000000000017941 */ /* 0x000fea0003800000 */
.L_x_114:
        /* <DEDUP_REMOVED lines=10> */
.L_x_117:
[----:B------:R-:W-:Y:S05]  /*13240*/  BSYNC B1 ;  /* 0x0000000000017941 */ /* 0x000fea0003800000 */
.L_x_116:
        /* <DEDUP_REMOVED lines=10> */
.L_x_119:
[----:B------:R-:W-:Y:S05]  /*132f0*/  BSYNC B1 ;  /* 0x0000000000017941 */ /* 0x000fea0003800000 */
.L_x_118:
        /* <DEDUP_REMOVED lines=10> */
.L_x_121:
[----:B------:R-:W-:Y:S05]  /*133a0*/  BSYNC B1 ;  /* 0x0000000000017941 */ /* 0x000fea0003800000 */
.L_x_120:
        /* <DEDUP_REMOVED lines=10> */
.L_x_123:
[----:B------:R-:W-:Y:S05]  /*13450*/  BSYNC B1 ;  /* 0x0000000000017941 */ /* 0x000fea0003800000 */
.L_x_122:
        /* <DEDUP_REMOVED lines=10> */
.L_x_125:
[----:B------:R-:W-:Y:S05]  /*13500*/  BSYNC B1 ;  /* 0x0000000000017941 */ /* 0x000fea0003800000 */
.L_x_124:
        /* <DEDUP_REMOVED lines=10> */
.L_x_127:
[----:B------:R-:W-:Y:S05]  /*135b0*/  BSYNC B1 ;  /* 0x0000000000017941 */ /* 0x000fea0003800000 */
.L_x_126:
        /* <DEDUP_REMOVED lines=10> */
.L_x_129:
[----:B------:R-:W-:Y:S05]  /*13660*/  BSYNC B1 ;  /* 0x0000000000017941 */ /* 0x000fea0003800000 */
.L_x_128:
        /* <DEDUP_REMOVED lines=10> */
.L_x_131:
[----:B------:R-:W-:Y:S05]  /*13710*/  BSYNC B1 ;  /* 0x0000000000017941 */ /* 0x000fea0003800000 */
.L_x_130:
        /* <DEDUP_REMOVED lines=10> */
.L_x_133:
[----:B------:R-:W-:Y:S05]  /*137c0*/  BSYNC B1 ;  /* 0x0000000000017941 */ /* 0x000fea0003800000 */
.L_x_132:
        /* <DEDUP_REMOVED lines=10> */
.L_x_135:
[----:B------:R-:W-:Y:S05]  /*13870*/  BSYNC B1 ;  /* 0x0000000000017941 */ /* 0x000fea0003800000 */
.L_x_134:
        /* <DEDUP_REMOVED lines=10> */
.L_x_137:
[----:B------:R-:W-:Y:S05]  /*13920*/  BSYNC B1 ;  /* 0x0000000000017941 */ /* 0x000fea0003800000 */
.L_x_136:
        /* <DEDUP_REMOVED lines=10> */
.L_x_139:
[----:B------:R-:W-:Y:S05]  /*139d0*/  BSYNC B1 ;  /* 0x0000000000017941 */ /* 0x000fea0003800000 */
.L_x_138:
        /* <DEDUP_REMOVED lines=10> */
.L_x_141:
[----:B------:R-:W-:Y:S05]  /*13a80*/  BSYNC B1 ;  /* 0x0000000000017941 */ /* 0x000fea0003800000 */
.L_x_140:
        /* <DEDUP_REMOVED lines=10> */
.L_x_143:
[----:B------:R-:W-:Y:S05]  /*13b30*/  BSYNC B1 ;  /* 0x0000000000017941 */ /* 0x000fea0003800000 */
.L_x_142:
        /* <DEDUP_REMOVED lines=10> */
.L_x_145:
[----:B------:R-:W-:Y:S05]  /*13be0*/  BSYNC B1 ;  /* 0x0000000000017941 */ /* 0x000fea0003800000 */
.L_x_144:
        /* <DEDUP_REMOVED lines=10> */
.L_x_147:
[----:B------:R-:W-:Y:S05]  /*13c90*/  BSYNC B1 ;  /* 0x0000000000017941 */ /* 0x000fea0003800000 */
.L_x_146:
        /* <DEDUP_REMOVED lines=10> */
.L_x_149:
[----:B------:R-:W-:Y:S05]  /*13d40*/  BSYNC B1 ;  /* 0x0000000000017941 */ /* 0x000fea0003800000 */
.L_x_148:
        /* <DEDUP_REMOVED lines=10> */
.L_x_151:
[----:B------:R-:W-:Y:S05]  /*13df0*/  BSYNC B1 ;  /* 0x0000000000017941 */ /* 0x000fea0003800000 */
.L_x_150:
        /* <DEDUP_REMOVED lines=10> */
.L_x_153:
[----:B------:R-:W-:Y:S05]  /*13ea0*/  BSYNC B1 ;  /* 0x0000000000017941 */ /* 0x000fea0003800000 */
.L_x_152:
        /* <DEDUP_REMOVED lines=10> */
.L_x_155:
[----:B------:R-:W-:Y:S05]  /*13f50*/  BSYNC B1 ;  /* 0x0000000000017941 */ /* 0x000fea0003800000 */
.L_x_154:
        /* <DEDUP_REMOVED lines=10> */
.L_x_157:
[----:B------:R-:W-:Y:S05]  /*14000*/  BSYNC B1 ;  /* 0x0000000000017941 */ /* 0x000fea0003800000 */
.L_x_156:
        /* <DEDUP_REMOVED lines=10> */
.L_x_159:
[----:B------:R-:W-:Y:S05]  /*140b0*/  BSYNC B1 ;  /* 0x0000000000017941 */ /* 0x000fea0003800000 */
.L_x_158:
        /* <DEDUP_REMOVED lines=10> */
.L_x_161:
[----:B------:R-:W-:Y:S05]  /*14160*/  BSYNC B1 ;  /* 0x0000000000017941 */ /* 0x000fea0003800000 */
.L_x_160:
        /* <DEDUP_REMOVED lines=10> */
.L_x_163:
[----:B------:R-:W-:Y:S05]  /*14210*/  BSYNC B1 ;  /* 0x0000000000017941 */ /* 0x000fea0003800000 */
.L_x_162:
        /* <DEDUP_REMOVED lines=10> */
.L_x_165:
[----:B------:R-:W-:Y:S05]  /*142c0*/  BSYNC B1 ;  /* 0x0000000000017941 */ /* 0x000fea0003800000 */
.L_x_164:
        /* <DEDUP_REMOVED lines=10> */
.L_x_167:
[----:B------:R-:W-:Y:S05]  /*14370*/  BSYNC B1 ;  /* 0x0000000000017941 */ /* 0x000fea0003800000 */
.L_x_166:
        /* <DEDUP_REMOVED lines=10> */
.L_x_169:
[----:B------:R-:W-:Y:S05]  /*14420*/  BSYNC B1 ;  /* 0x0000000000017941 */ /* 0x000fea0003800000 */
.L_x_168:
        /* <DEDUP_REMOVED lines=10> */
.L_x_171:
[----:B------:R-:W-:Y:S05]  /*144d0*/  BSYNC B1 ;  /* 0x0000000000017941 */ /* 0x000fea0003800000 */
.L_x_170:
        /* <DEDUP_REMOVED lines=10> */
.L_x_173:
[----:B------:R-:W-:Y:S05]  /*14580*/  BSYNC B1 ;  /* 0x0000000000017941 */ /* 0x000fea0003800000 */
.L_x_172:
        /* <DEDUP_REMOVED lines=10> */
.L_x_175:
[----:B------:R-:W-:Y:S05]  /*14630*/  BSYNC B1 ;  /* 0x0000000000017941 */ /* 0x000fea0003800000 */
.L_x_174:
        /* <DEDUP_REMOVED lines=10> */
.L_x_177:
[----:B------:R-:W-:Y:S05]  /*146e0*/  BSYNC B1 ;  /* 0x0000000000017941 */ /* 0x000fea0003800000 */
.L_x_176:
        /* <DEDUP_REMOVED lines=10> */
.L_x_179:
[----:B------:R-:W-:Y:S05]  /*14790*/  BSYNC B1 ;  /* 0x0000000000017941 */ /* 0x000fea0003800000 */
.L_x_178:
        /* <DEDUP_REMOVED lines=10> */
.L_x_181:
[----:B------:R-:W-:Y:S05]  /*14840*/  BSYNC B1 ;  /* 0x0000000000017941 */ /* 0x000fea0003800000 */
.L_x_180:
        /* <DEDUP_REMOVED lines=10> */
.L_x_183:
[----:B------:R-:W-:Y:S05]  /*148f0*/  BSYNC B1 ;  /* 0x0000000000017941 */ /* 0x000fea0003800000 */
.L_x_182:
        /* <DEDUP_REMOVED lines=10> */
.L_x_185:
[----:B------:R-:W-:Y:S05]  /*149a0*/  BSYNC B1 ;  /* 0x0000000000017941 */ /* 0x000fea0003800000 */
.L_x_184:
        /* <DEDUP_REMOVED lines=10> */
.L_x_187:
[----:B------:R-:W-:Y:S05]  /*14a50*/  BSYNC B1 ;  /* 0x0000000000017941 */ /* 0x000fea0003800000 */
.L_x_186:
        /* <DEDUP_REMOVED lines=10> */
.L_x_189:
[----:B------:R-:W-:Y:S05]  /*14b00*/  BSYNC B1 ;  /* 0x0000000000017941 */ /* 0x000fea0003800000 */
.L_x_188:
        /* <DEDUP_REMOVED lines=10> */
.L_x_191:
[----:B------:R-:W-:Y:S05]  /*14bb0*/  BSYNC B1 ;  /* 0x0000000000017941 */ /* 0x000fea0003800000 */
.L_x_190:
        /* <DEDUP_REMOVED lines=10> */
.L_x_193:
[----:B------:R-:W-:Y:S05]  /*14c60*/  BSYNC B1 ;  /* 0x0000000000017941 */ /* 0x000fea0003800000 */
.L_x_192:
        /* <DEDUP_REMOVED lines=10> */
.L_x_195:
[----:B------:R-:W-:Y:S05]  /*14d10*/  BSYNC B1 ;  /* 0x0000000000017941 */ /* 0x000fea0003800000 */
.L_x_194:
        /* <DEDUP_REMOVED lines=10> */
.L_x_197:
[----:B------:R-:W-:Y:S05]  /*14dc0*/  BSYNC B1 ;  /* 0x0000000000017941 */ /* 0x000fea0003800000 */
.L_x_196:
        /* <DEDUP_REMOVED lines=10> */
.L_x_199:
[----:B------:R-:W-:Y:S05]  /*14e70*/  BSYNC B1 ;  /* 0x0000000000017941 */ /* 0x000fea0003800000 */
.L_x_198:
        /* <DEDUP_REMOVED lines=10> */
.L_x_201:
[----:B------:R-:W-:Y:S05]  /*14f20*/  BSYNC B1 ;  /* 0x0000000000017941 */ /* 0x000fea0003800000 */
.L_x_200:
        /* <DEDUP_REMOVED lines=10> */
.L_x_203:
[----:B------:R-:W-:Y:S05]  /*14fd0*/  BSYNC B1 ;  /* 0x0000000000017941 */ /* 0x000fea0003800000 */
.L_x_202:
        /* <DEDUP_REMOVED lines=10> */
.L_x_205:
[----:B------:R-:W-:Y:S05]  /*15080*/  BSYNC B1 ;  /* 0x0000000000017941 */ /* 0x000fea0003800000 */
.L_x_204:
        /* <DEDUP_REMOVED lines=10> */
.L_x_207:
[----:B------:R-:W-:Y:S05]  /*15130*/  BSYNC B1 ;  /* 0x0000000000017941 */ /* 0x000fea0003800000 */
.L_x_206:
        /* <DEDUP_REMOVED lines=10> */
.L_x_209:
[----:B------:R-:W-:Y:S05]  /*151e0*/  BSYNC B1 ;  /* 0x0000000000017941 */ /* 0x000fea0003800000 */
.L_x_208:
        /* <DEDUP_REMOVED lines=10> */
.L_x_211:
[----:B------:R-:W-:Y:S05]  /*15290*/  BSYNC B1 ;  /* 0x0000000000017941 */ /* 0x000fea0003800000 */
.L_x_210:
        /* <DEDUP_REMOVED lines=10> */
.L_x_213:
[----:B------:R-:W-:Y:S05]  /*15340*/  BSYNC B1 ;  /* 0x0000000000017941 */ /* 0x000fea0003800000 */
.L_x_212:
        /* <DEDUP_REMOVED lines=10> */
.L_x_215:
[----:B------:R-:W-:Y:S05]  /*153f0*/  BSYNC B1 ;  /* 0x0000000000017941 */ /* 0x000fea0003800000 */
.L_x_214:
        /* <DEDUP_REMOVED lines=10> */
.L_x_217:
[----:B------:R-:W-:Y:S05]  /*154a0*/  BSYNC B1 ;  /* 0x0000000000017941 */ /* 0x000fea0003800000 */
.L_x_216:
        /* <DEDUP_REMOVED lines=10> */
.L_x_219:
[----:B------:R-:W-:Y:S05]  /*15550*/  BSYNC B1 ;  /* 0x0000000000017941 */ /* 0x000fea0003800000 */
.L_x_218:
        /* <DEDUP_REMOVED lines=10> */
.L_x_221:
[----:B------:R-:W-:Y:S05]  /*15600*/  BSYNC B1 ;  /* 0x0000000000017941 */ /* 0x000fea0003800000 */
.L_x_220:
        /* <DEDUP_REMOVED lines=10> */
.L_x_223:
[----:B------:R-:W-:Y:S05]  /*156b0*/  BSYNC B1 ;  /* 0x0000000000017941 */ /* 0x000fea0003800000 */
.L_x_222:
        /* <DEDUP_REMOVED lines=10> */
.L_x_225:
[----:B------:R-:W-:Y:S05]  /*15760*/  BSYNC B1 ;  /* 0x0000000000017941 */ /* 0x000fea0003800000 */
.L_x_224:
        /* <DEDUP_REMOVED lines=10> */
.L_x_227:
[----:B------:R-:W-:Y:S05]  /*15810*/  BSYNC B1 ;  /* 0x0000000000017941 */ /* 0x000fea0003800000 */
.L_x_226:
        /* <DEDUP_REMOVED lines=10> */
.L_x_229:
[----:B------:R-:W-:Y:S05]  /*158c0*/  BSYNC B1 ;  /* 0x0000000000017941 */ /* 0x000fea0003800000 */
.L_x_228:
        /* <DEDUP_REMOVED lines=10> */
.L_x_231:
[----:B------:R-:W-:Y:S05]  /*15970*/  BSYNC B1 ;  /* 0x0000000000017941 */ /* 0x000fea0003800000 */
.L_x_230:
        /* <DEDUP_REMOVED lines=10> */
.L_x_233:
[----:B------:R-:W-:Y:S05]  /*15a20*/  BSYNC B1 ;  /* 0x0000000000017941 */ /* 0x000fea0003800000 */
.L_x_232:
        /* <DEDUP_REMOVED lines=10> */
.L_x_235:
[----:B------:R-:W-:Y:S05]  /*15ad0*/  BSYNC B1 ;  /* 0x0000000000017941 */ /* 0x000fea0003800000 */
.L_x_234:
        /* <DEDUP_REMOVED lines=10> */
.L_x_237:
[----:B------:R-:W-:Y:S05]  /*15b80*/  BSYNC B1 ;  /* 0x0000000000017941 */ /* 0x000fea0003800000 */
.L_x_236:
        /* <DEDUP_REMOVED lines=10> */
.L_x_239:
[----:B------:R-:W-:Y:S05]  /*15c30*/  BSYNC B1 ;  /* 0x0000000000017941 */ /* 0x000fea0003800000 */
.L_x_238:
        /* <DEDUP_REMOVED lines=10> */
.L_x_241:
[----:B------:R-:W-:Y:S05]  /*15ce0*/  BSYNC B1 ;  /* 0x0000000000017941 */ /* 0x000fea0003800000 */
.L_x_240:
        /* <DEDUP_REMOVED lines=10> */
.L_x_243:
[----:B------:R-:W-:Y:S05]  /*15d90*/  BSYNC B1 ;  /* 0x0000000000017941 */ /* 0x000fea0003800000 */
.L_x_242:
        /* <DEDUP_REMOVED lines=10> */
.L_x_245:
[----:B------:R-:W-:Y:S05]  /*15e40*/  BSYNC B1 ;  /* 0x0000000000017941 */ /* 0x000fea0003800000 */
.L_x_244:
        /* <DEDUP_REMOVED lines=10> */
.L_x_247:
[----:B------:R-:W-:Y:S05]  /*15ef0*/  BSYNC B1 ;  /* 0x0000000000017941 */ /* 0x000fea0003800000 */
.L_x_246:
        /* <DEDUP_REMOVED lines=10> */
.L_x_249:
[----:B------:R-:W-:Y:S05]  /*15fa0*/  BSYNC B1 ;  /* 0x0000000000017941 */ /* 0x000fea0003800000 */
.L_x_248:
        /* <DEDUP_REMOVED lines=10> */
.L_x_251:
[----:B------:R-:W-:Y:S05]  /*16050*/  BSYNC B1 ;  /* 0x0000000000017941 */ /* 0x000fea0003800000 */
.L_x_250:
        /* <DEDUP_REMOVED lines=10> */
.L_x_253:
[----:B------:R-:W-:Y:S05]  /*16100*/  BSYNC B1 ;  /* 0x0000000000017941 */ /* 0x000fea0003800000 */
.L_x_252:
        /* <DEDUP_REMOVED lines=10> */
.L_x_255:
[----:B------:R-:W-:Y:S05]  /*161b0*/  BSYNC B1 ;  /* 0x0000000000017941 */ /* 0x000fea0003800000 */
.L_x_254:
        /* <DEDUP_REMOVED lines=10> */
.L_x_257:
[----:B------:R-:W-:Y:S05]  /*16260*/  BSYNC B1 ;  /* 0x0000000000017941 */ /* 0x000fea0003800000 */
.L_x_256:
        /* <DEDUP_REMOVED lines=10> */
.L_x_259:
[----:B------:R-:W-:Y:S05]  /*16310*/  BSYNC B1 ;  /* 0x0000000000017941 */ /* 0x000fea0003800000 */
.L_x_258:
        /* <DEDUP_REMOVED lines=10> */
.L_x_261:
[----:B------:R-:W-:Y:S05]  /*163c0*/  BSYNC B1 ;  /* 0x0000000000017941 */ /* 0x000fea0003800000 */
.L_x_260:
        /* <DEDUP_REMOVED lines=10> */
.L_x_263:
[----:B------:R-:W-:Y:S05]  /*16470*/  BSYNC B1 ;  /* 0x0000000000017941 */ /* 0x000fea0003800000 */
.L_x_262:
        /* <DEDUP_REMOVED lines=10> */
.L_x_265:
[----:B------:R-:W-:Y:S05]  /*16520*/  BSYNC B1 ;  /* 0x0000000000017941 */ /* 0x000fea0003800000 */
.L_x_264:
        /* <DEDUP_REMOVED lines=10> */
.L_x_267:
[----:B------:R-:W-:Y:S05]  /*165d0*/  BSYNC B1 ;  /* 0x0000000000017941 */ /* 0x000fea0003800000 */
.L_x_266:
        /* <DEDUP_REMOVED lines=10> */
.L_x_269:
[----:B------:R-:W-:Y:S05]  /*16680*/  BSYNC B1 ;  /* 0x0000000000017941 */ /* 0x000fea0003800000 */
.L_x_268:
        /* <DEDUP_REMOVED lines=10> */
.L_x_271:
[----:B------:R-:W-:Y:S05]  /*16730*/  BSYNC B1 ;  /* 0x0000000000017941 */ /* 0x000fea0003800000 */
.L_x_270:
        /* <DEDUP_REMOVED lines=10> */
.L_x_273:
[----:B------:R-:W-:Y:S05]  /*167e0*/  BSYNC B1 ;  /* 0x0000000000017941 */ /* 0x000fea0003800000 */
.L_x_272:
        /* <DEDUP_REMOVED lines=10> */
.L_x_275:
[----:B------:R-:W-:Y:S05]  /*16890*/  BSYNC B1 ;  /* 0x0000000000017941 */ /* 0x000fea0003800000 */
.L_x_274:
        /* <DEDUP_REMOVED lines=10> */
.L_x_277:
[----:B------:R-:W-:Y:S05]  /*16940*/  BSYNC B1 ;  /* 0x0000000000017941 */ /* 0x000fea0003800000 */
.L_x_276:
[----:B0-234-:R-:W2:Y:S01]  /*16950*/  LDL.LU R10, [R1+0x1f4] ;  /* 0x0001f400010a7983 */ /* 0x01dea20000300800 */
[----:B-----5:R-:W-:Y:S01]  /*16960*/  HADD2.F32 R11, -RZ, R23.H0_H0 ;  /* 0x20000017ff0b7230 */ /* 0x020fe20000004100 */
        /* <DEDUP_REMOVED lines=8> */
.L_x_279:
[----:B------:R-:W-:Y:S05]  /*169f0*/  BSYNC B1 ;  /* 0x0000000000017941 */ /* 0x000fea0003800000 */
.L_x_278:
[----:B------:R-:W3:Y:S01]  /*16a00*/  LDL.LU R10, [R1+0x1f8] ;  /* 0x0001f800010a7983 */ /* 0x000ee20000300800 */
[----:B0----5:R-:W-:Y:S01]  /*16a10*/  HADD2.F32 R11, -RZ, R23.H0_H0 ;  /* 0x20000017ff0b7230 */ /* 0x021fe20000004100 */
[----:B------:R-:W-:Y:S01]  /*16a20*/  ISETP.GT.AND P1, PT, R0, 0xf9, P0 ;  /* 0x000000f90000780c */ /* 0x000fe20000724270 */
[----:B------:R-:W-:Y:S01]  /*16a30*/  BSSY B1, `(.L_x_280) ;  /* 0x000000a000017945 */ /* 0x000fe20003800000 */
[----:B------:R-:W-:Y:S02]  /*16a40*/  IADD3 R167, P0, R3, 0x80, RZ ;  /* 0x0000008003a77810 */ /* 0x000fe40007f1e0ff */
[----:B------:R-:W-:-:S04]  /*16a50*/  FMUL R11, R11, R16 ;  /* 0x000000100b0b7220 */ /* 0x000fc80000400000 */
[----:B---3--:R-:W-:-:S05]  /*16a60*/  FFMA R11, R10, R2, R11 ;  /* 0x000000020a0b7223 */ /* 0x008fca000000000b */
[----:B------:R-:W-:-:S04]  /*16a70*/  F2FP.F16.F32.PACK_AB R11, RZ, R11 ;  /* 0x0000000bff0b723e */ /* 0x000fc800000000ff */
[----:B------:R-:W-:Y:S01]  /*16a80*/  PRMT R3, R11, 0x7610, R3 ;  /* 0x000076100b037816 */ /* 0x000fe20000000003 */
[----:B------:R-:W-:-:S04]  /*16a90*/  IMAD.X R11, RZ, RZ, UR7, P0 ;  /* 0x00000007ff0b7e24 */ /* 0x000fc800080e06ff */
[----:B------:R0:W-:Y:S01]  /*16aa0*/  @P2 STG.E.U16 desc[UR44][R6.64+0x1f0], R3 ;  /* 0x0001f00306002986 */ /* 0x0001e2000c10152c */
[----:B------:R-:W-:Y:S05]  /*16ab0*/  @!P1 BRA `(.L_x_281) ;  /* 0x0000000000049947 */ /* 0x000fea0003800000 */
[----:B------:R3:W5:Y:S02]  /*16ac0*/  LDG.E.LTC128B.U16 R23, desc[UR44][R8.64+0x1f2] ;  /* 0x0001f22c08177981 */ /* 0x000764000c1e1520 */
.L_x_281:
[----:B------:R-:W-:Y:S05]  /*16ad0*/  BSYNC B1 ;  /* 0x0000000000017941 */ /* 0x000fea0003800000 */
.L_x_280:
[----:B------:R-:W4:Y:S01]  /*16ae0*/  LDL.LU R10, [R1+0x1fc] ;  /* 0x0001fc00010a7983 */ /* 0x000f220000300800 */
[----:B0----5:R-:W-:Y:S01]  /*16af0*/  HADD2.F32 R3, -RZ, R23.H0_H0 ;  /* 0x20000017ff037230 */ /* 0x021fe20000004100 */
[----:B------:R-:W-:Y:S01]  /*16b00*/  ISETP.GT.AND P0, PT, R17, 0x80, PT ;  /* 0x000000801100780c */ /* 0x000fe20003f04270 */
[----:B--23--:R-:W-:-:S03]  /*16b10*/  IMAD R8, R11, R14, RZ ;  /* 0x0000000e0b087224 */ /* 0x00cfc600078e02ff */
[----:B------:R-:W-:Y:S01]  /*16b20*/  FMUL R3, R3, R16 ;  /* 0x0000001003037220 */ /* 0x000fe20000400000 */
[C---:B------:R-:W-:Y:S01]  /*16b30*/  IMAD R165, R167.reuse, R15, R8 ;  /* 0x0000000fa7a57224 */ /* 0x040fe200078e0208 */
[----:B------:R-:W-:Y:S01]  /*16b40*/  ISETP.GT.AND P4, PT, R0, RZ, P0 ;  /* 0x000000ff0000720c */ /* 0x000fe20000784270 */
[----:B------:R-:W-:-:S05]  /*16b50*/  IMAD.WIDE.U32 R8, R167, R14, R20 ;  /* 0x0000000ea7087225 */ /* 0x000fca00078e0014 */
[----:B------:R-:W-:Y:S01]  /*16b60*/  IADD3 R9, R9, R165, RZ ;  /* 0x000000a509097210 */ /* 0x000fe20007ffe0ff */
[----:B----4-:R-:W-:Y:S01]  /*16b70*/  FFMA R3, R10, R2, R3 ;  /* 0x000000020a037223 */ /* 0x010fe20000000003 */
[----:B------:R-:W-:-:S04]  /*16b80*/  LEA R10, P2, R8, R12, 0x1 ;  /* 0x0000000c080a7211 */ /* 0x000fc800078408ff */
[----:B------:R-:W-:Y:S02]  /*16b90*/  F2FP.F16.F32.PACK_AB R3, RZ, R3 ;  /* 0x00000003ff03723e */ /* 0x000fe400000000ff */
[--C-:B------:R-:W-:Y:S02]  /*16ba0*/  LEA.HI.X R11, R8, R13, R9.reuse, 0x1, P2 ;  /* 0x0000000d080b7211 */ /* 0x100fe400010f0c09 */
[----:B------:R-:W-:-:S05]  /*16bb0*/  PRMT R9, R3, 0x7610, R9 ;  /* 0x0000761003097816 */ /* 0x000fca0000000009 */
[----:B------:R0:W-:Y:S04]  /*16bc0*/  @P1 STG.E.U16 desc[UR44][R6.64+0x1f2], R9 ;  /* 0x0001f20906001986 */ /* 0x0001e8000c10152c */
[----:B------:R-:W2:Y:S01]  /*16bd0*/  @P4 LDG.E.LTC128B.U16 R23, desc[UR44][R10.64] ;  /* 0x0000002c0a174981 */ /* 0x000ea2000c1e1520 */
[----:B-1----:R-:W-:Y:S01]  /*16be0*/  MOV R159, UR8 ;  /* 0x00000008009f7c02 */ /* 0x002fe20008000f00 */
[----:B------:R-:W-:Y:S01]  /*16bf0*/  IMAD.U32 R161, RZ, RZ, UR8 ;  /* 0x00000008ffa17e24 */ /* 0x000fe2000f8e00ff */
[----:B------:R-:W-:Y:S01]  /*16c00*/  MOV R164, UR9 ;  /* 0x0000000900a47c02 */ /* 0x000fe20008000f00 */
[----:B------:R-:W-:Y:S01]  /*16c10*/  BSSY B1, `(.L_x_282) ;  /* 0x0000013000017945 */ /* 0x000fe20003800000 */
[----:B------:R-:W-:Y:S01]  /*16c20*/  ISETP.GT.AND P2, PT, R0, 0x1, P0 ;  /* 0x000000010000780c */ /* 0x000fe20000744270 */
[----:B------:R-:W-:Y:S01]  /*16c30*/  IMAD.SHL.U32 R159, R159, 0x100, RZ ;  /* 0x000001009f9f7824 */ /* 0x000fe200078e00ff */
[----:B------:R-:W-:Y:S01]  /*16c40*/  SHF.L.U64.HI R161, R161, 0x8, R164 ;  /* 0x00000008a1a17819 */ /* 0x000fe200000102a4 */
[----:B0-----:R-:W-:-:S04]  /*16c50*/  IMAD.WIDE.U32 R8, R167, R14, R18 ;  /* 0x0000000ea7087225 */ /* 0x001fc800078e0012 */
[----:B------:R-:W-:Y:S02]  /*16c60*/  IMAD.IADD R9, R165, 0x1, R9 ;  /* 0x00000001a5097824 */ /* 0x000fe400078e0209 */
[----:B------:R-:W-:Y:S01]  /*16c70*/  IMAD.WIDE.U32 R162, R22, UR42, R8 ;  /* 0x0000002a16a27c25 */ /* 0x000fe2000f8e0008 */
[----:B------:R-:W-:-:S04]  /*16c80*/  IADD3 R8, P1, R159, R4, RZ ;  /* 0x000000049f087210 */ /* 0x000fc80007f3e0ff */
[----:B------:R-:W-:Y:S01]  /*16c90*/  IADD3 R7, R157, R163, RZ ;  /* 0x000000a39d077210 */ /* 0x000fe20007ffe0ff */
[----:B------:R-:W-:Y:S01]  /*16ca0*/  IMAD.X R9, R161, 0x1, R5, P1 ;  /* 0x00000001a1097824 */ /* 0x000fe200008e0605 */
[----:B------:R-:W-:-:S04]  /*16cb0*/  LEA R6, P3, R162, R12, 0x1 ;  /* 0x0000000ca2067211 */ /* 0x000fc800078608ff */
[----:B------:R-:W-:Y:S01]  /*16cc0*/  LEA.HI.X R7, R162, R13, R7, 0x1, P3 ;  /* 0x0000000da2077211 */ /* 0x000fe200018f0c07 */
[----:B--2---:R-:W-:-:S05]  /*16cd0*/  HADD2.F32 R3, -RZ, R23.H0_H0 ;  /* 0x20000017ff037230 */ /* 0x004fca0000004100 */
[----:B------:R-:W-:-:S04]  /*16ce0*/  FMUL R3, R3, R16 ;  /* 0x0000001003037220 */ /* 0x000fc80000400000 */
[----:B------:R-:W-:-:S05]  /*16cf0*/  FFMA R3, R24, R2, R3 ;  /* 0x0000000218037223 */ /* 0x000fca0000000003 */
[----:B------:R-:W-:-:S05]  /*16d00*/  F2FP.F16.F32.PACK_AB R3, RZ, R3 ;  /* 0x00000003ff03723e */ /* 0x000fca00000000ff */
[----:B------:R0:W-:Y:S01]  /*16d10*/  @P4 STG.E.U16 desc[UR44][R8.64], R3 ;  /* 0x0000000308004986 */ /* 0x0001e2000c10152c */
[----:B------:R-:W-:Y:S05]  /*16d20*/  @!P2 BRA `(.L_x_283) ;  /* 0x000000000004a947 */ /* 0x000fea0003800000 */
[----:B------:R1:W5:Y:S02]  /*16d30*/  LDG.E.LTC128B.U16 R23, desc[UR44][R6.64+0x2] ;  /* 0x0000022c06177981 */ /* 0x000364000c1e1520 */
.L_x_283:
[----:B------:R-:W-:Y:S05]  /*16d40*/  BSYNC B1 ;  /* 0x0000000000017941 */ /* 0x000fea0003800000 */
.L_x_282:
[----:B0----5:R-:W-:Y:S01]  /*16d50*/  HADD2.F32 R3, -RZ, R23.H0_H0 ;  /* 0x20000017ff037230 */ /* 0x021fe20000004100 */
[----:B------:R-:W-:Y:S01]  /*16d60*/  ISETP.GT.AND P1, PT, R17, 0x88, PT ;  /* 0x000000881100780c */ /* 0x000fe20003f24270 */
[----:B------:R-:W-:Y:S01]  /*16d70*/  IMAD.WIDE.U32 R14, R167, R14, R154 ;  /* 0x0000000ea70e7225 */ /* 0x000fe200078e009a */
[----:B------:R-:W-:Y:S03]  /*16d80*/  BSSY B1, `(.L_x_284) ;  /* 0x0000010000017945 */ /* 0x000fe60003800000 */
[----:B------:R-:W-:Y:S01]  /*16d90*/  FMUL R10, R3, R16 ;  /* 0x00000010030a7220 */ /* 0x000fe20000400000 */
[----:B------:R-:W-:Y:S02]  /*16da0*/  ISETP.GT.AND P3, PT, R0, RZ, P1 ;  /* 0x000000ff0000720c */ /* 0x000fe40000f64270 */
[----:B------:R-:W-:Y:S01]  /*16db0*/  IADD3 R152, P4, R152, R14, RZ ;  /* 0x0000000e98987210 */ /* 0x000fe20007f9e0ff */
[----:B------:R-:W-:Y:S01]  /*16dc0*/  FFMA R10, R25, R2, R10 ;  /* 0x00000002190a7223 */ /* 0x000fe2000000000a */
[----:B------:R-:W-:-:S02]  /*16dd0*/  IADD3 R165, R165, R15, RZ ;  /* 0x0000000fa5a57210 */ /* 0x000fc40007ffe0ff */
[----:B------:R-:W-:Y:S02]  /*16de0*/  IADD3 R14, P5, R18, R14, RZ ;  /* 0x0000000e120e7210 */ /* 0x000fe40007fbe0ff */
[----:B------:R-:W-:Y:S01]  /*16df0*/  F2FP.F16.F32.PACK_AB R3, RZ, R10 ;  /* 0x0000000aff03723e */ /* 0x000fe200000000ff */
[----:B------:R-:W-:Y:S01]  /*16e00*/  IMAD.X R20, R165, 0x1, R21, P4 ;  /* 0x00000001a5147824 */ /* 0x000fe200020e0615 */
[C---:B------:R-:W-:Y:S02]  /*16e10*/  LEA R10, P4, R152.reuse, R12, 0x1 ;  /* 0x0000000c980a7211 */ /* 0x040fe400078808ff */
[----:B------:R-:W-:Y:S02]  /*16e20*/  PRMT R17, R3, 0x7610, R17 ;  /* 0x0000761003117816 */ /* 0x000fe40000000011 */
[----:B------:R-:W-:Y:S02]  /*16e30*/  LEA.HI.X R11, R152, R13, R20, 0x1, P4 ;  /* 0x0000000d980b7211 */ /* 0x000fe400020f0c14 */
[----:B------:R-:W-:Y:S01]  /*16e40*/  PRMT R3, R23, 0x7610, R3 ;  /* 0x0000761017037816 */ /* 0x000fe20000000003 */
[----:B------:R0:W-:Y:S01]  /*16e50*/  @P2 STG.E.U16 desc[UR44][R8.64+0x2], R17 ;  /* 0x0000021108002986 */ /* 0x0001e2000c10152c */
[----:B------:R-:W-:Y:S05]  /*16e60*/  @!P3 BRA `(.L_x_285) ;  /* 0x000000000004b947 */ /* 0x000fea0003800000 */
[----:B------:R2:W5:Y:S02]  /*16e70*/  LDG.E.LTC128B.U16 R3, desc[UR44][R10.64] ;  /* 0x0000002c0a037981 */ /* 0x000564000c1e1520 */
.L_x_285:
[----:B------:R-:W-:Y:S05]  /*16e80*/  BSYNC B1 ;  /* 0x0000000000017941 */ /* 0x000fea0003800000 */
.L_x_284:
[----:B--2--5:R-:W-:Y:S01]  /*16e90*/  HADD2.F32 R11, -RZ, R3.H0_H0 ;  /* 0x20000003ff0b7230 */ /* 0x024fe20000004100 */
[----:B------:R-:W-:Y:S01]  /*16ea0*/  IADD3.X R15, R19, R165, RZ, P5, !PT ;  /* 0x000000a5130f7210 */ /* 0x000fe20002ffe4ff */
[----:B------:R-:W-:Y:S01]  /*16eb0*/  BSSY B1, `(.L_x_286) ;  /* 0x000000e000017945 */ /* 0x000fe20003800000 */
[----:B------:R-:W-:Y:S02]  /*16ec0*/  IADD3 R10, P2, R8, R158, RZ ;  /* 0x0000009e080a7210 */ /* 0x000fe40007f5e0ff */
[----:B------:R-:W-:Y:S01]  /*16ed0*/  FMUL R11, R11, R16 ;  /* 0x000000100b0b7220 */ /* 0x000fe20000400000 */
[----:B------:R-:W-:Y:S01]  /*16ee0*/  IMAD.WIDE.U32 R22, R22, UR42, R14 ;  /* 0x0000002a16167c25 */ /* 0x000fe2000f8e000e */
[----:B------:R-:W-:-:S03]  /*16ef0*/  ISETP.GT.AND P5, PT, R0, 0x1, P1 ;  /* 0x000000010000780c */ /* 0x000fc60000fa4270 */
[----:B------:R-:W-:Y:S01]  /*16f00*/  FFMA R11, R26, R2, R11 ;  /* 0x000000021a0b7223 */ /* 0x000fe2000000000b */
[----:B------:R-:W-:Y:S01]  /*16f10*/  IMAD.IADD R157, R157, 0x1, R23 ;  /* 0x000000019d9d7824 */ /* 0x000fe200078e0217 */
[----:B------:R-:W-:-:S03]  /*16f20*/  LEA R12, P4, R22, R12, 0x1 ;  /* 0x0000000c160c7211 */ /* 0x000fc600078808ff */
[----:B------:R-:W-:Y:S02]  /*16f30*/  F2FP.F16.F32.PACK_AB R14, RZ, R11 ;  /* 0x0000000bff0e723e */ /* 0x000fe400000000ff */
[----:B------:R-:W-:Y:S02]  /*16f40*/  IADD3.X R11, R9, R156, RZ, P2, !PT ;  /* 0x0000009c090b7210 */ /* 0x000fe400017fe4ff */
[----:B------:R-:W-:-:S03]  /*16f50*/  LEA.HI.X R13, R22, R13, R157, 0x1, P4 ;  /* 0x0000000d160d7211 */ /* 0x000fc600020f0c9d */
[----:B------:R2:W-:Y:S01]  /*16f60*/  @P3 STG.E.U16 desc[UR44][R10.64], R14 ;  /* 0x0000000e0a003986 */ /* 0x0005e2000c10152c */
[----:B------:R-:W-:Y:S05]  /*16f70*/  @!P5 BRA `(.L_x_287) ;  /* 0x000000000004d947 */ /* 0x000fea0003800000 */
[----:B------:R3:W5:Y:S02]  /*16f80*/  LDG.E.LTC128B.U16 R3, desc[UR44][R12.64+0x2] ;  /* 0x0000022c0c037981 */ /* 0x000764000c1e1520 */
.L_x_287:
[----:B------:R-:W-:Y:S05]  /*16f90*/  BSYNC B1 ;  /* 0x0000000000017941 */ /* 0x000fea0003800000 */
.L_x_286:
[----:B-----5:R-:W-:Y:S01]  /*16fa0*/  HADD2.F32 R15, -RZ, R3.H0_H0 ;  /* 0x20000003ff0f7230 */ /* 0x020fe20000004100 */
[----:B------:R-:W-:Y:S01]  /*16fb0*/  ISETP.GT.AND P2, PT, R0, 0x8, P0 ;  /* 0x000000080000780c */ /* 0x000fe20000744270 */
[----:B------:R-:W-:Y:S03]  /*16fc0*/  BSSY B1, `(.L_x_288) ;  /* 0x0000007000017945 */ /* 0x000fe60003800000 */
[----:B--2---:R-:W-:-:S04]  /*16fd0*/  FMUL R14, R15, R16 ;  /* 0x000000100f0e7220 */ /* 0x004fc80000400000 */
[----:B------:R-:W-:-:S05]  /*16fe0*/  FFMA R14, R27, R2, R14 ;  /* 0x000000021b0e7223 */ /* 0x000fca000000000e */
[----:B------:R-:W-:-:S05]  /*16ff0*/  F2FP.F16.F32.PACK_AB R14, RZ, R14 ;  /* 0x0000000eff0e723e */ /* 0x000fca00000000ff */
[----:B------:R2:W-:Y:S01]  /*17000*/  @P5 STG.E.U16 desc[UR44][R10.64+0x2], R14 ;  /* 0x0000020e0a005986 */ /* 0x0005e2000c10152c */
[----:B------:R-:W-:Y:S05]  /*17010*/  @!P2 BRA `(.L_x_289) ;  /* 0x000000000004a947 */ /* 0x000fea0003800000 */
[----:B------:R4:W5:Y:S02]  /*17020*/  LDG.E.LTC128B.U16 R3, desc[UR44][R6.64+0x10] ;  /* 0x0000102c06037981 */ /* 0x000964000c1e1520 */
.L_x_289:
[----:B------:R-:W-:Y:S05]  /*17030*/  BSYNC B1 ;  /* 0x0000000000017941 */ /* 0x000fea0003800000 */
.L_x_288:
[----:B--2--5:R-:W-:Y:S01]  /*17040*/  HADD2.F32 R11, -RZ, R3.H0_H0 ;  /* 0x20000003ff0b7230 */ /* 0x024fe20000004100 */
[----:B------:R-:W-:Y:S01]  /*17050*/  ISETP.GT.AND P3, PT, R0, 0x9, P0 ;  /* 0x000000090000780c */ /* 0x000fe20000764270 */
[----:B------:R-:W-:Y:S03]  /*17060*/  BSSY B1, `(.L_x_290) ;  /* 0x0000007000017945 */ /* 0x000fe60003800000 */
[----:B------:R-:W-:-:S04]  /*17070*/  FMUL R11, R11, R16 ;  /* 0x000000100b0b7220 */ /* 0x000fc80000400000 */
[----:B------:R-:W-:-:S05]  /*17080*/  FFMA R11, R28, R2, R11 ;  /* 0x000000021c0b7223 */ /* 0x000fca000000000b */
[----:B------:R-:W-:-:S05]  /*17090*/  F2FP.F16.F32.PACK_AB R11, RZ, R11 ;  /* 0x0000000bff0b723e */ /* 0x000fca00000000ff */
[----:B------:R2:W-:Y:S01]  /*170a0*/  @P2 STG.E.U16 desc[UR44][R8.64+0x10], R11 ;  /* 0x0000100b08002986 */ /* 0x0005e2000c10152c */
[----:B------:R-:W-:Y:S05]  /*170b0*/  @!P3 BRA `(.L_x_291) ;  /* 0x000000000004b947 */ /* 0x000fea0003800000 */
[----:B------:R0:W5:Y:S02]  /*170c0*/  LDG.E.LTC128B.U16 R3, desc[UR44][R6.64+0x12] ;  /* 0x0000122c06037981 */ /* 0x000164000c1e1520 */
.L_x_291:
[----:B------:R-:W-:Y:S05]  /*170d0*/  BSYNC B1 ;  /* 0x0000000000017941 */ /* 0x000fea0003800000 */
.L_x_290:
        /* <DEDUP_REMOVED lines=9> */
.L_x_293:
[----:B------:R-:W-:Y:S05]  /*17170*/  BSYNC B1 ;  /* 0x0000000000017941 */ /* 0x000fea0003800000 */
.L_x_292:
[----:B-----5:R-:W-:Y:S01]  /*17180*/  HADD2.F32 R11, -RZ, R3.H0_H0 ;  /* 0x20000003ff0b7230 */ /* 0x020fe20000004100 */
[----:B--2---:R-:W-:Y:S01]  /*17190*/  IADD3 R10, P3, R158, R8, RZ ;  /* 0x000000089e0a7210 */ /* 0x004fe20007f7e0ff */
[----:B------:R-:W-:Y:S01]  /*171a0*/  BSSY B1, `(.L_x_294) ;  /* 0x0000009000017945 */ /* 0x000fe20003800000 */
[----:B------:R-:W-:Y:S02]  /*171b0*/  ISETP.GT.AND P2, PT, R0, 0x9, P1 ;  /* 0x000000090000780c */ /* 0x000fe40000f44270 */
[----:B------:R-:W-:-:S04]  /*171c0*/  FMUL R11, R11, R16 ;  /* 0x000000100b0b7220 */ /* 0x000fc80000400000 */
[----:B------:R-:W-:-:S05]  /*171d0*/  FFMA R11, R30, R2, R11 ;  /* 0x000000021e0b7223 */ /* 0x000fca000000000b */
[----:B------:R-:W-:Y:S01]  /*171e0*/  F2FP.F16.F32.PACK_AB R14, RZ, R11 ;  /* 0x0000000bff0e723e */ /* 0x000fe200000000ff */
[----:B------:R-:W-:-:S05]  /*171f0*/  IMAD.X R11, R156, 0x1, R9, P3 ;  /* 0x000000019c0b7824 */ /* 0x000fca00018e0609 */
[----:B------:R2:W-:Y:S01]  /*17200*/  @P4 STG.E.U16 desc[UR44][R10.64+0x10], R14 ;  /* 0x0000100e0a004986 */ /* 0x0005e2000c10152c */
[----:B------:R-:W-:Y:S05]  /*17210*/  @!P2 BRA `(.L_x_295) ;  /* 0x000000000004a947 */ /* 0x000fea0003800000 */
[----:B------:R0:W5:Y:S02]  /*17220*/  LDG.E.LTC128B.U16 R3, desc[UR44][R12.64+0x12] ;  /* 0x0000122c0c037981 */ /* 0x000164000c1e1520 */
.L_x_295:
[----:B------:R-:W-:Y:S05]  /*17230*/  BSYNC B1 ;  /* 0x0000000000017941 */ /* 0x000fea0003800000 */
.L_x_294:
[----:B--2--5:R-:W-:Y:S01]  /*17240*/  HADD2.F32 R11, -RZ, R3.H0_H0 ;  /* 0x20000003ff0b7230 */ /* 0x024fe20000004100 */
[----:B------:R-:W-:Y:S01]  /*17250*/  IADD3 R158, P3, P4, R158, R4, R159 ;  /* 0x000000049e9e7210 */ /* 0x000fe20007c7e09f */
[----:B------:R-:W-:Y:S01]  /*17260*/  BSSY B1, `(.L_x_296) ;  /* 0x0000009000017945 */ /* 0x000fe20003800000 */
[----:B------:R-:W-:Y:S02]  /*17270*/  ISETP.GT.AND P5, PT, R0, 0x10, P0 ;  /* 0x000000100000780c */ /* 0x000fe400007a4270 */
[----:B------:R-:W-:Y:S01]  /*17280*/  FMUL R10, R11, R16 ;  /* 0x000000100b0a7220 */ /* 0x000fe20000400000 */
[----:B------:R-:W-:-:S03]  /*17290*/  IADD3.X R159, R156, R5, R161, P3, P4 ;  /* 0x000000059c9f7210 */ /* 0x000fc60001fe84a1 */
[----:B------:R-:W-:-:S05]  /*172a0*/  FFMA R10, R31, R2, R10 ;  /* 0x000000021f0a7223 */ /* 0x000fca000000000a */
[----:B------:R-:W-:-:S05]  /*172b0*/  F2FP.F16.F32.PACK_AB R10, RZ, R10 ;  /* 0x0000000aff0a723e */ /* 0x000fca00000000ff */
[----:B------:R2:W-:Y:S01]  /*172c0*/  @P2 STG.E.U16 desc[UR44][R158.64+0x12], R10 ;  /* 0x0000120a9e002986 */ /* 0x0005e2000c10152c */
[----:B------:R-:W-:Y:S05]  /*172d0*/  @!P5 BRA `(.L_x_297) ;  /* 0x000000000004d947 */ /* 0x000fea0003800000 */
[----:B------:R0:W5:Y:S02]  /*172e0*/  LDG.E.LTC128B.U16 R3, desc[UR44][R6.64+0x20] ;  /* 0x0000202c06037981 */ /* 0x000164000c1e1520 */
.L_x_297:
[----:B------:R-:W-:Y:S05]  /*172f0*/  BSYNC B1 ;  /* 0x0000000000017941 */ /* 0x000fea0003800000 */
.L_x_296:
[----:B-----5:R-:W-:Y:S01]  /*17300*/  HADD2.F32 R5, -RZ, R3.H0_H0 ;  /* 0x20000003ff057230 */ /* 0x020fe20000004100 */
        /* <DEDUP_REMOVED lines=8> */
.L_x_299:
[----:B------:R-:W-:Y:S05]  /*17390*/  BSYNC B1 ;  /* 0x0000000000017941 */ /* 0x000fea0003800000 */
.L_x_298:
[----:B0----5:R-:W-:Y:S01]  /*173a0*/  HADD2.F32 R5, -RZ, R3.H0_H0 ;  /* 0x20000003ff057230 */ /* 0x021fe20000004100 */
        /* <DEDUP_REMOVED lines=8> */
.L_x_301:
[----:B------:R-:W-:Y:S05]  /*17430*/  BSYNC B1 ;  /* 0x0000000000017941 */ /* 0x000fea0003800000 */
.L_x_300:
[----:B-----5:R-:W-:Y:S01]  /*17440*/  HADD2.F32 R5, -RZ, R3.H0_H0 ;  /* 0x20000003ff057230 */ /* 0x020fe20000004100 */
[----:B0-----:R-:W-:Y:S01]  /*17450*/  @P3 MOV R4, R158 ;  /* 0x0000009e00043202 */ /* 0x001fe20000000f00 */
[----:B------:R-:W-:Y:S01]  /*17460*/  BSSY B1, `(.L_x_302) ;  /* 0x000000a000017945 */ /* 0x000fe20003800000 */
[----:B------:R-:W-:Y:S02]  /*17470*/  ISETP.GT.AND P2, PT, R0, 0x11, P1 ;  /* 0x000000110000780c */ /* 0x000fe40000f44270 */
[----:B------:R-:W-:-:S04]  /*17480*/  FMUL R5, R5, R16 ;  /* 0x0000001005057220 */ /* 0x000fc80000400000 */
[----:B------:R-:W-:-:S05]  /*17490*/  FFMA R5, R34, R2, R5 ;  /* 0x0000000222057223 */ /* 0x000fca0000000005 */
[----:B------:R-:W-:-:S04]  /*174a0*/  F2FP.F16.F32.PACK_AB R5, RZ, R5 ;  /* 0x00000005ff05723e */ /* 0x000fc800000000ff */
[----:B--2---:R-:W-:Y:S01]  /*174b0*/  PRMT R10, R5, 0x7610, R10 ;  /* 0x00007610050a7816 */ /* 0x004fe2000000000a */
[----:B------:R-:W-:-:S05]  /*174c0*/  @P3 IMAD.MOV.U32 R5, RZ, RZ, R159 ;  /* 0x000000ffff053224 */ /* 0x000fca00078e009f */
[----:B------:R0:W-:Y:S01]  /*174d0*/  @P3 STG.E.U16 desc[UR44][R4.64+0x20], R10 ;  /* 0x0000200a04003986 */ /* 0x0001e2000c10152c */
[----:B------:R-:W-:Y:S05]  /*174e0*/  @!P2 BRA `(.L_x_303) ;  /* 0x000000000004a947 */ /* 0x000fea0003800000 */
[----:B------:R2:W5:Y:S02]  /*174f0*/  LDG.E.LTC128B.U16 R3, desc[UR44][R12.64+0x22] ;  /* 0x0000222c0c037981 */ /* 0x000564000c1e1520 */
.L_x_303:
[----:B------:R-:W-:Y:S05]  /*17500*/  BSYNC B1 ;  /* 0x0000000000017941 */ /* 0x000fea0003800000 */
.L_x_302:
[----:B0----5:R-:W-:Y:S01]  /*17510*/  HADD2.F32 R5, -RZ, R3.H0_H0 ;  /* 0x20000003ff057230 */ /* 0x021fe20000004100 */
[----:B------:R-:W-:Y:S01]  /*17520*/  ISETP.GT.AND P3, PT, R0, 0x18, P0 ;  /* 0x000000180000780c */ /* 0x000fe20000764270 */
[----:B------:R-:W-:Y:S03]  /*17530*/  BSSY B1, `(.L_x_304) ;  /* 0x000000a000017945 */ /* 0x000fe60003800000 */
[----:B------:R-:W-:Y:S01]  /*17540*/  FMUL R4, R5, R16 ;  /* 0x0000001005047220 */ /* 0x000fe20000400000 */
[----:B------:R-:W-:-:S03]  /*17550*/  @P2 IMAD.MOV.U32 R5, RZ, RZ, R159 ;  /* 0x000000ffff052224 */ /* 0x000fc600078e009f */
[----:B------:R-:W-:-:S05]  /*17560*/  FFMA R4, R35, R2, R4 ;  /* 0x0000000223047223 */ /* 0x000fca0000000004 */
[----:B------:R-:W-:-:S04]  /*17570*/  F2FP.F16.F32.PACK_AB R4, RZ, R4 ;  /* 0x00000004ff04723e */ /* 0x000fc800000000ff */
[----:B------:R-:W-:Y:S02]  /*17580*/  PRMT R10, R4, 0x7610, R10 ;  /* 0x00007610040a7816 */ /* 0x000fe4000000000a */
[----:B------:R-:W-:-:S05]  /*17590*/  @P2 MOV R4, R158 ;  /* 0x0000009e00042202 */ /* 0x000fca0000000f00 */
[----:B------:R0:W-:Y:S01]  /*175a0*/  @P2 STG.E.U16 desc[UR44][R4.64+0x22], R10 ;  /* 0x0000220a04002986 */ /* 0x0001e2000c10152c */
[----:B------:R-:W-:Y:S05]  /*175b0*/  @!P3 BRA `(.L_x_305) ;  /* 0x000000000004b947 */ /* 0x000fea0003800000 */
[----:B------:R0:W5:Y:S02]  /*175c0*/  LDG.E.LTC128B.U16 R3, desc[UR44][R6.64+0x30] ;  /* 0x0000302c06037981 */ /* 0x000164000c1e1520 */
.L_x_305:
[----:B------:R-:W-:Y:S05]  /*175d0*/  BSYNC B1 ;  /* 0x0000000000017941 */ /* 0x000fea0003800000 */
.L_x_304:
        /* <DEDUP_REMOVED lines=9> */
.L_x_307:
[----:B------:R-:W-:Y:S05]  /*17670*/  BSYNC B1 ;  /* 0x0000000000017941 */ /* 0x000fea0003800000 */
.L_x_306:
        /* <DEDUP_REMOVED lines=9> */
.L_x_309:
[----:B------:R-:W-:Y:S05]  /*17710*/  BSYNC B1 ;  /* 0x0000000000017941 */ /* 0x000fea0003800000 */
.L_x_308:
[----:B-----5:R-:W-:Y:S01]  /*17720*/  HADD2.F32 R5, -RZ, R3.H0_H0 ;  /* 0x20000003ff057230 */ /* 0x020fe20000004100 */
[----:B0-----:R-:W-:Y:S01]  /*17730*/  @P3 MOV R4, R158 ;  /* 0x0000009e00043202 */ /* 0x001fe20000000f00 */
[----:B------:R-:W-:Y:S01]  /*17740*/  BSSY B1, `(.L_x_310) ;  /* 0x000000a000017945 */ /* 0x000fe20003800000 */
[----:B------:R-:W-:Y:S02]  /*17750*/  ISETP.GT.AND P2, PT, R0, 0x19, P1 ;  /* 0x000000190000780c */ /* 0x000fe40000f44270 */
[----:B------:R-:W-:-:S04]  /*17760*/  FMUL R5, R5, R16 ;  /* 0x0000001005057220 */ /* 0x000fc80000400000 */
[----:B------:R-:W-:-:S05]  /*17770*/  FFMA R5, R38, R2, R5 ;  /* 0x0000000226057223 */ /* 0x000fca0000000005 */
[----:B------:R-:W-:-:S04]  /*17780*/  F2FP.F16.F32.PACK_AB R5, RZ, R5 ;  /* 0x00000005ff05723e */ /* 0x000fc800000000ff */
[----:B------:R-:W-:Y:S01]  /*17790*/  PRMT R10, R5, 0x7610, R10 ;  /* 0x00007610050a7816 */ /* 0x000fe2000000000a */
[----:B------:R-:W-:-:S05]  /*177a0*/  @P3 IMAD.MOV.U32 R5, RZ, RZ, R159 ;  /* 0x000000ffff053224 */ /* 0x000fca00078e009f */
[----:B------:R0:W-:Y:S01]  /*177b0*/  @P3 STG.E.U16 desc[UR44][R4.64+0x30], R10 ;  /* 0x0000300a04003986 */ /* 0x0001e2000c10152c */
[----:B------:R-:W-:Y:S05]  /*177c0*/  @!P2 BRA `(.L_x_311) ;  /* 0x000000000004a947 */ /* 0x000fea0003800000 */
[----:B------:R0:W5:Y:S02]  /*177d0*/  LDG.E.LTC128B.U16 R3, desc[UR44][R12.64+0x32] ;  /* 0x0000322c0c037981 */ /* 0x000164000c1e1520 */
.L_x_311:
[----:B------:R-:W-:Y:S05]  /*177e0*/  BSYNC B1 ;  /* 0x0000000000017941 */ /* 0x000fea0003800000 */
.L_x_310:
        /* <DEDUP_REMOVED lines=12> */
.L_x_313:
[----:B------:R-:W-:Y:S05]  /*178b0*/  BSYNC B1 ;  /* 0x0000000000017941 */ /* 0x000fea0003800000 */
.L_x_312:
        /* <DEDUP_REMOVED lines=9> */
.L_x_315:
[----:B------:R-:W-:Y:S05]  /*17950*/  BSYNC B1 ;  /* 0x0000000000017941 */ /* 0x000fea0003800000 */
.L_x_314:
        /* <DEDUP_REMOVED lines=9> */
.L_x_317:
[----:B------:R-:W-:Y:S05]  /*179f0*/  BSYNC B1 ;  /* 0x0000000000017941 */ /* 0x000fea0003800000 */
.L_x_316:
        /* <DEDUP_REMOVED lines=12> */
.L_x_319:
[----:B------:R-:W-:Y:S05]  /*17ac0*/  BSYNC B1 ;  /* 0x0000000000017941 */ /* 0x000fea0003800000 */
.L_x_318:
        /* <DEDUP_REMOVED lines=12> */
.L_x_321:
[----:B------:R-:W-:Y:S05]  /*17b90*/  BSYNC B1 ;  /* 0x0000000000017941 */ /* 0x000fea0003800000 */
.L_x_320:
        /* <DEDUP_REMOVED lines=9> */
.L_x_323:
[----:B------:R-:W-:Y:S05]  /*17c30*/  BSYNC B1 ;  /* 0x0000000000017941 */ /* 0x000fea0003800000 */
.L_x_322:
        /* <DEDUP_REMOVED lines=9> */
.L_x_325:
[----:B------:R-:W-:Y:S05]  /*17cd0*/  BSYNC B1 ;  /* 0x0000000000017941 */ /* 0x000fea0003800000 */
.L_x_324:
        /* <DEDUP_REMOVED lines=12> */
.L_x_327:
[----:B------:R-:W-:Y:S05]  /*17da0*/  BSYNC B1 ;  /* 0x0000000000017941 */ /* 0x000fea0003800000 */
.L_x_326:
        /* <DEDUP_REMOVED lines=12> */
.L_x_329:
[----:B------:R-:W-:Y:S05]  /*17e70*/  BSYNC B1 ;  /* 0x0000000000017941 */ /* 0x000fea0003800000 */
.L_x_328:
        /* <DEDUP_REMOVED lines=9> */
.L_x_331:
[----:B------:R-:W-:Y:S05]  /*17f10*/  BSYNC B1 ;  /* 0x0000000000017941 */ /* 0x000fea0003800000 */
.L_x_330:
        /* <DEDUP_REMOVED lines=9> */
.L_x_333:
[----:B------:R-:W-:Y:S05]  /*17fb0*/  BSYNC B1 ;  /* 0x0000000000017941 */ /* 0x000fea0003800000 */
.L_x_332:
        /* <DEDUP_REMOVED lines=12> */
.L_x_335:
[----:B------:R-:W-:Y:S05]  /*18080*/  BSYNC B1 ;  /* 0x0000000000017941 */ /* 0x000fea0003800000 */
.L_x_334:
        /* <DEDUP_REMOVED lines=12> */
.L_x_337:
[----:B------:R-:W-:Y:S05]  /*18150*/  BSYNC B1 ;  /* 0x0000000000017941 */ /* 0x000fea0003800000 */
.L_x_336:
        /* <DEDUP_REMOVED lines=9> */
.L_x_339:
[----:B------:R-:W-:Y:S05]  /*181f0*/  BSYNC B1 ;  /* 0x0000000000017941 */ /* 0x000fea0003800000 */
.L_x_338:
        /* <DEDUP_REMOVED lines=9> */
.L_x_341:
[----:B------:R-:W-:Y:S05]  /*18290*/  BSYNC B1 ;  /* 0x0000000000017941 */ /* 0x000fea0003800000 */
.L_x_340:
        /* <DEDUP_REMOVED lines=12> */
.L_x_343:
[----:B------:R-:W-:Y:S05]  /*18360*/  BSYNC B1 ;  /* 0x0000000000017941 */ /* 0x000fea0003800000 */
.L_x_342:
        /* <DEDUP_REMOVED lines=12> */
.L_x_345:
[----:B------:R-:W-:Y:S05]  /*18430*/  BSYNC B1 ;  /* 0x0000000000017941 */ /* 0x000fea0003800000 */
.L_x_344:
        /* <DEDUP_REMOVED lines=9> */
.L_x_347:
[----:B------:R-:W-:Y:S05]  /*184d0*/  BSYNC B1 ;  /* 0x0000000000017941 */ /* 0x000fea0003800000 */
.L_x_346:
        /* <DEDUP_REMOVED lines=9> */
.L_x_349:
[----:B------:R-:W-:Y:S05]  /*18570*/  BSYNC B1 ;  /* 0x0000000000017941 */ /* 0x000fea0003800000 */
.L_x_348:
        /* <DEDUP_REMOVED lines=12> */
.L_x_351:
[----:B------:R-:W-:Y:S05]  /*18640*/  BSYNC B1 ;  /* 0x0000000000017941 */ /* 0x000fea0003800000 */
.L_x_350:
        /* <DEDUP_REMOVED lines=12> */
.L_x_353:
[----:B------:R-:W-:Y:S05]  /*18710*/  BSYNC B1 ;  /* 0x0000000000017941 */ /* 0x000fea0003800000 */
.L_x_352:
        /* <DEDUP_REMOVED lines=9> */
.L_x_355:
[----:B------:R-:W-:Y:S05]  /*187b0*/  BSYNC B1 ;  /* 0x0000000000017941 */ /* 0x000fea0003800000 */
.L_x_354:
        /* <DEDUP_REMOVED lines=9> */
.L_x_357:
[----:B------:R-:W-:Y:S05]  /*18850*/  BSYNC B1 ;  /* 0x0000000000017941 */ /* 0x000fea0003800000 */
.L_x_356:
        /* <DEDUP_REMOVED lines=12> */
.L_x_359:
[----:B------:R-:W-:Y:S05]  /*18920*/  BSYNC B1 ;  /* 0x0000000000017941 */ /* 0x000fea0003800000 */
.L_x_358:
        /* <DEDUP_REMOVED lines=12> */
.L_x_361:
[----:B------:R-:W-:Y:S05]  /*189f0*/  BSYNC B1 ;  /* 0x0000000000017941 */ /* 0x000fea0003800000 */
.L_x_360:
        /* <DEDUP_REMOVED lines=9> */
.L_x_363:
[----:B------:R-:W-:Y:S05]  /*18a90*/  BSYNC B1 ;  /* 0x0000000000017941 */ /* 0x000fea0003800000 */
.L_x_362:
        /* <DEDUP_REMOVED lines=9> */
.L_x_365:
[----:B------:R-:W-:Y:S05]  /*18b30*/  BSYNC B1 ;  /* 0x0000000000017941 */ /* 0x000fea0003800000 */
.L_x_364:
        /* <DEDUP_REMOVED lines=12> */
.L_x_367:
[----:B------:R-:W-:Y:S05]  /*18c00*/  BSYNC B1 ;  /* 0x0000000000017941 */ /* 0x000fea0003800000 */
.L_x_366:
        /* <DEDUP_REMOVED lines=12> */
.L_x_369:
[----:B------:R-:W-:Y:S05]  /*18cd0*/  BSYNC B1 ;  /* 0x0000000000017941 */ /* 0x000fea0003800000 */
.L_x_368:
        /* <DEDUP_REMOVED lines=9> */
.L_x_371:
[----:B------:R-:W-:Y:S05]  /*18d70*/  BSYNC B1 ;  /* 0x0000000000017941 */ /* 0x000fea0003800000 */
.L_x_370:
        /* <DEDUP_REMOVED lines=9> */
.L_x_373:
[----:B------:R-:W-:Y:S05]  /*18e10*/  BSYNC B1 ;  /* 0x0000000000017941 */ /* 0x000fea0003800000 */
.L_x_372:
        /* <DEDUP_REMOVED lines=12> */
.L_x_375:
[----:B------:R-:W-:Y:S05]  /*18ee0*/  BSYNC B1 ;  /* 0x0000000000017941 */ /* 0x000fea0003800000 */
.L_x_374:
        /* <DEDUP_REMOVED lines=12> */
.L_x_377:
[----:B------:R-:W-:Y:S05]  /*18fb0*/  BSYNC B1 ;  /* 0x0000000000017941 */ /* 0x000fea0003800000 */
.L_x_376:
        /* <DEDUP_REMOVED lines=9> */
.L_x_379:
[----:B------:R-:W-:Y:S05]  /*19050*/  BSYNC B1 ;  /* 0x0000000000017941 */ /* 0x000fea0003800000 */
.L_x_378:
        /* <DEDUP_REMOVED lines=9> */
.L_x_381:
[----:B------:R-:W-:Y:S05]  /*190f0*/  BSYNC B1 ;  /* 0x0000000000017941 */ /* 0x000fea0003800000 */
.L_x_380:
        /* <DEDUP_REMOVED lines=12> */
.L_x_383:
[----:B------:R-:W-:Y:S05]  /*191c0*/  BSYNC B1 ;  /* 0x0000000000017941 */ /* 0x000fea0003800000 */
.L_x_382:
        /* <DEDUP_REMOVED lines=12> */
.L_x_385:
[----:B------:R-:W-:Y:S05]  /*19290*/  BSYNC B1 ;  /* 0x0000000000017941 */ /* 0x000fea0003800000 */
.L_x_384:
        /* <DEDUP_REMOVED lines=9> */
.L_x_387:
[----:B------:R-:W-:Y:S05]  /*19330*/  BSYNC B1 ;  /* 0x0000000000017941 */ /* 0x000fea0003800000 */
.L_x_386:
        /* <DEDUP_REMOVED lines=9> */
.L_x_389:
[----:B------:R-:W-:Y:S05]  /*193d0*/  BSYNC B1 ;  /* 0x0000000000017941 */ /* 0x000fea0003800000 */
.L_x_388:
        /* <DEDUP_REMOVED lines=12> */
.L_x_391:
[----:B------:R-:W-:Y:S05]  /*194a0*/  BSYNC B1 ;  /* 0x0000000000017941 */ /* 0x000fea0003800000 */
.L_x_390:
        /* <DEDUP_REMOVED lines=12> */
.L_x_393:
[----:B------:R-:W-:Y:S05]  /*19570*/  BSYNC B1 ;  /* 0x0000000000017941 */ /* 0x000fea0003800000 */
.L_x_392:
        /* <DEDUP_REMOVED lines=9> */
.L_x_395:
[----:B------:R-:W-:Y:S05]  /*19610*/  BSYNC B1 ;  /* 0x0000000000017941 */ /* 0x000fea0003800000 */
.L_x_394:
        /* <DEDUP_REMOVED lines=9> */
.L_x_397:
[----:B------:R-:W-:Y:S05]  /*196b0*/  BSYNC B1 ;  /* 0x0000000000017941 */ /* 0x000fea0003800000 */
.L_x_396:
        /* <DEDUP_REMOVED lines=12> */
.L_x_399:
[----:B------:R-:W-:Y:S05]  /*19780*/  BSYNC B1 ;  /* 0x0000000000017941 */ /* 0x000fea0003800000 */
.L_x_398:
        /* <DEDUP_REMOVED lines=12> */
.L_x_401:
[----:B------:R-:W-:Y:S05]  /*19850*/  BSYNC B1 ;  /* 0x0000000000017941 */ /* 0x000fea0003800000 */
.L_x_400:
        /* <DEDUP_REMOVED lines=9> */
.L_x_403:
[----:B------:R-:W-:Y:S05]  /*198f0*/  BSYNC B1 ;  /* 0x0000000000017941 */ /* 0x000fea0003800000 */
.L_x_402:
        /* <DEDUP_REMOVED lines=9> */
.L_x_405:
[----:B------:R-:W-:Y:S05]  /*19990*/  BSYNC B1 ;  /* 0x0000000000017941 */ /* 0x000fea0003800000 */
.L_x_404:
        /* <DEDUP_REMOVED lines=12> */
.L_x_407:
[----:B------:R-:W-:Y:S05]  /*19a60*/  BSYNC B1 ;  /* 0x0000000000017941 */ /* 0x000fea0003800000 */
.L_x_406:
        /* <DEDUP_REMOVED lines=12> */
.L_x_409:
[----:B------:R-:W-:Y:S05]  /*19b30*/  BSYNC B1 ;  /* 0x0000000000017941 */ /* 0x000fea0003800000 */
.L_x_408:
        /* <DEDUP_REMOVED lines=9> */
.L_x_411:
[----:B------:R-:W-:Y:S05]  /*19bd0*/  BSYNC B1 ;  /* 0x0000000000017941 */ /* 0x000fea0003800000 */
.L_x_410:
        /* <DEDUP_REMOVED lines=9> */
.L_x_413:
[----:B------:R-:W-:Y:S05]  /*19c70*/  BSYNC B1 ;  /* 0x0000000000017941 */ /* 0x000fea0003800000 */
.L_x_412:
        /* <DEDUP_REMOVED lines=12> */
.L_x_415:
[----:B------:R-:W-:Y:S05]  /*19d40*/  BSYNC B1 ;  /* 0x0000000000017941 */ /* 0x000fea0003800000 */
.L_x_414:
        /* <DEDUP_REMOVED lines=12> */
.L_x_417:
[----:B------:R-:W-:Y:S05]  /*19e10*/  BSYNC B1 ;  /* 0x0000000000017941 */ /* 0x000fea0003800000 */
.L_x_416:
        /* <DEDUP_REMOVED lines=9> */
.L_x_419:
[----:B------:R-:W-:Y:S05]  /*19eb0*/  BSYNC B1 ;  /* 0x0000000000017941 */ /* 0x000fea0003800000 */
.L_x_418:
        /* <DEDUP_REMOVED lines=9> */
.L_x_421:
[----:B------:R-:W-:Y:S05]  /*19f50*/  BSYNC B1 ;  /* 0x0000000000017941 */ /* 0x000fea0003800000 */
.L_x_420:
        /* <DEDUP_REMOVED lines=12> */
.L_x_423:
[----:B------:R-:W-:Y:S05]  /*1a020*/  BSYNC B1 ;  /* 0x0000000000017941 */ /* 0x000fea0003800000 */
.L_x_422:
        /* <DEDUP_REMOVED lines=12> */
.L_x_425:
[----:B------:R-:W-:Y:S05]  /*1a0f0*/  BSYNC B1 ;  /* 0x0000000000017941 */ /* 0x000fea0003800000 */
.L_x_424:
        /* <DEDUP_REMOVED lines=9> */
.L_x_427:
[----:B------:R-:W-:Y:S05]  /*1a190*/  BSYNC B1 ;  /* 0x0000000000017941 */ /* 0x000fea0003800000 */
.L_x_426:
        /* <DEDUP_REMOVED lines=9> */
.L_x_429:
[----:B------:R-:W-:Y:S05]  /*1a230*/  BSYNC B1 ;  /* 0x0000000000017941 */ /* 0x000fea0003800000 */
.L_x_428:
        /* <DEDUP_REMOVED lines=12> */
.L_x_431:
[----:B------:R-:W-:Y:S05]  /*1a300*/  BSYNC B1 ;  /* 0x0000000000017941 */ /* 0x000fea0003800000 */
.L_x_430:
        /* <DEDUP_REMOVED lines=12> */
.L_x_433:
[----:B------:R-:W-:Y:S05]  /*1a3d0*/  BSYNC B1 ;  /* 0x0000000000017941 */ /* 0x000fea0003800000 */
.L_x_432:
        /* <DEDUP_REMOVED lines=9> */
.L_x_435:
[----:B------:R-:W-:Y:S05]  /*1a470*/  BSYNC B1 ;  /* 0x0000000000017941 */ /* 0x000fea0003800000 */
.L_x_434:
        /* <DEDUP_REMOVED lines=9> */
.L_x_437:
[----:B------:R-:W-:Y:S05]  /*1a510*/  BSYNC B1 ;  /* 0x0000000000017941 */ /* 0x000fea0003800000 */
.L_x_436:
        /* <DEDUP_REMOVED lines=12> */
.L_x_439:
[----:B------:R-:W-:Y:S05]  /*1a5e0*/  BSYNC B1 ;  /* 0x0000000000017941 */ /* 0x000fea0003800000 */
.L_x_438:
        /* <DEDUP_REMOVED lines=12> */
.L_x_441:
[----:B------:R-:W-:Y:S05]  /*1a6b0*/  BSYNC B1 ;  /* 0x0000000000017941 */ /* 0x000fea0003800000 */
.L_x_440:
        /* <DEDUP_REMOVED lines=9> */
.L_x_443:
[----:B------:R-:W-:Y:S05]  /*1a750*/  BSYNC B1 ;  /* 0x0000000000017941 */ /* 0x000fea0003800000 */
.L_x_442:
        /* <DEDUP_REMOVED lines=9> */
.L_x_445:
[----:B------:R-:W-:Y:S05]  /*1a7f0*/  BSYNC B1 ;  /* 0x0000000000017941 */ /* 0x000fea0003800000 */
.L_x_444:
        /* <DEDUP_REMOVED lines=12> */
.L_x_447:
[----:B------:R-:W-:Y:S05]  /*1a8c0*/  BSYNC B1 ;  /* 0x0000000000017941 */ /* 0x000fea0003800000 */
.L_x_446:
        /* <DEDUP_REMOVED lines=12> */
.L_x_449:
[----:B------:R-:W-:Y:S05]  /*1a990*/  BSYNC B1 ;  /* 0x0000000000017941 */ /* 0x000fea0003800000 */
.L_x_448:
        /* <DEDUP_REMOVED lines=9> */
.L_x_451:
[----:B------:R-:W-:Y:S05]  /*1aa30*/  BSYNC B1 ;  /* 0x0000000000017941 */ /* 0x000fea0003800000 */
.L_x_450:
        /* <DEDUP_REMOVED lines=9> */
.L_x_453:
[----:B------:R-:W-:Y:S05]  /*1aad0*/  BSYNC B1 ;  /* 0x0000000000017941 */ /* 0x000fea0003800000 */
.L_x_452:
        /* <DEDUP_REMOVED lines=12> */
.L_x_455:
[----:B------:R-:W-:Y:S05]  /*1aba0*/  BSYNC B1 ;  /* 0x0000000000017941 */ /* 0x000fea0003800000 */
.L_x_454:
        /* <DEDUP_REMOVED lines=12> */
.L_x_457:
[----:B------:R-:W-:Y:S05]  /*1ac70*/  BSYNC B1 ;  /* 0x0000000000017941 */ /* 0x000fea0003800000 */
.L_x_456:
        /* <DEDUP_REMOVED lines=9> */
.L_x_459:
[----:B------:R-:W-:Y:S05]  /*1ad10*/  BSYNC B1 ;  /* 0x0000000000017941 */ /* 0x000fea0003800000 */
.L_x_458:
        /* <DEDUP_REMOVED lines=9> */
.L_x_461:
[----:B------:R-:W-:Y:S05]  /*1adb0*/  BSYNC B1 ;  /* 0x0000000000017941 */ /* 0x000fea0003800000 */
.L_x_460:
        /* <DEDUP_REMOVED lines=12> */
.L_x_463:
[----:B------:R-:W-:Y:S05]  /*1ae80*/  BSYNC B1 ;  /* 0x0000000000017941 */ /* 0x000fea0003800000 */
.L_x_462:
        /* <DEDUP_REMOVED lines=12> */
.L_x_465:
[----:B------:R-:W-:Y:S05]  /*1af50*/  BSYNC B1 ;  /* 0x0000000000017941 */ /* 0x000fea0003800000 */
.L_x_464:
        /* <DEDUP_REMOVED lines=9> */
.L_x_467:
[----:B------:R-:W-:Y:S05]  /*1aff0*/  BSYNC B1 ;  /* 0x0000000000017941 */ /* 0x000fea0003800000 */
.L_x_466:
        /* <DEDUP_REMOVED lines=9> */
.L_x_469:
[----:B------:R-:W-:Y:S05]  /*1b090*/  BSYNC B1 ;  /* 0x0000000000017941 */ /* 0x000fea0003800000 */
.L_x_468:
        /* <DEDUP_REMOVED lines=12> */
.L_x_471:
[----:B------:R-:W-:Y:S05]  /*1b160*/  BSYNC B1 ;  /* 0x0000000000017941 */ /* 0x000fea0003800000 */
.L_x_470:
        /* <DEDUP_REMOVED lines=12> */
.L_x_473:
[----:B------:R-:W-:Y:S05]  /*1b230*/  BSYNC B1 ;  /* 0x0000000000017941 */ /* 0x000fea0003800000 */
.L_x_472:
        /* <DEDUP_REMOVED lines=9> */
.L_x_475:
[----:B------:R-:W-:Y:S05]  /*1b2d0*/  BSYNC B1 ;  /* 0x0000000000017941 */ /* 0x000fea0003800000 */
.L_x_474:
        /* <DEDUP_REMOVED lines=9> */
.L_x_477:
[----:B------:R-:W-:Y:S05]  /*1b370*/  BSYNC B1 ;  /* 0x0000000000017941 */ /* 0x000fea0003800000 */
.L_x_476:
        /* <DEDUP_REMOVED lines=12> */
.L_x_479:
[----:B------:R-:W-:Y:S05]  /*1b440*/  BSYNC B1 ;  /* 0x0000000000017941 */ /* 0x000fea0003800000 */
.L_x_478:
        /* <DEDUP_REMOVED lines=12> */
.L_x_481:
[----:B------:R-:W-:Y:S05]  /*1b510*/  BSYNC B1 ;  /* 0x0000000000017941 */ /* 0x000fea0003800000 */
.L_x_480:
        /* <DEDUP_REMOVED lines=9> */
.L_x_483:
[----:B------:R-:W-:Y:S05]  /*1b5b0*/  BSYNC B1 ;  /* 0x0000000000017941 */ /* 0x000fea0003800000 */
.L_x_482:
        /* <DEDUP_REMOVED lines=9> */
.L_x_485:
[----:B------:R-:W-:Y:S05]  /*1b650*/  BSYNC B1 ;  /* 0x0000000000017941 */ /* 0x000fea0003800000 */
.L_x_484:
        /* <DEDUP_REMOVED lines=12> */
.L_x_487:
[----:B------:R-:W-:Y:S05]  /*1b720*/  BSYNC B1 ;  /* 0x0000000000017941 */ /* 0x000fea0003800000 */
.L_x_486:
        /* <DEDUP_REMOVED lines=12> */
.L_x_489:
[----:B------:R-:W-:Y:S05]  /*1b7f0*/  BSYNC B1 ;  /* 0x0000000000017941 */ /* 0x000fea0003800000 */
.L_x_488:
        /* <DEDUP_REMOVED lines=9> */
.L_x_491:
[----:B------:R-:W-:Y:S05]  /*1b890*/  BSYNC B1 ;  /* 0x0000000000017941 */ /* 0x000fea0003800000 */
.L_x_490:
        /* <DEDUP_REMOVED lines=9> */
.L_x_493:
[----:B------:R-:W-:Y:S05]  /*1b930*/  BSYNC B1 ;  /* 0x0000000000017941 */ /* 0x000fea0003800000 */
.L_x_492:
        /* <DEDUP_REMOVED lines=12> */
.L_x_495:
[----:B------:R-:W-:Y:S05]  /*1ba00*/  BSYNC B1 ;  /* 0x0000000000017941 */ /* 0x000fea0003800000 */
.L_x_494:
        /* <DEDUP_REMOVED lines=12> */
.L_x_497:
[----:B------:R-:W-:Y:S05]  /*1bad0*/  BSYNC B1 ;  /* 0x0000000000017941 */ /* 0x000fea0003800000 */
.L_x_496:
        /* <DEDUP_REMOVED lines=9> */
.L_x_499:
[----:B------:R-:W-:Y:S05]  /*1bb70*/  BSYNC B1 ;  /* 0x0000000000017941 */ /* 0x000fea0003800000 */
.L_x_498:
        /* <DEDUP_REMOVED lines=9> */
.L_x_501:
[----:B------:R-:W-:Y:S05]  /*1bc10*/  BSYNC B1 ;  /* 0x0000000000017941 */ /* 0x000fea0003800000 */
.L_x_500:
        /* <DEDUP_REMOVED lines=12> */
.L_x_503:
[----:B------:R-:W-:Y:S05]  /*1bce0*/  BSYNC B1 ;  /* 0x0000000000017941 */ /* 0x000fea0003800000 */
.L_x_502:
        /* <DEDUP_REMOVED lines=12> */
.L_x_505:
[----:B------:R-:W-:Y:S05]  /*1bdb0*/  BSYNC B1 ;  /* 0x0000000000017941 */ /* 0x000fea0003800000 */
.L_x_504:
        /* <DEDUP_REMOVED lines=9> */
.L_x_507:
[----:B------:R-:W-:Y:S05]  /*1be50*/  BSYNC B1 ;  /* 0x0000000000017941 */ /* 0x000fea0003800000 */
.L_x_506:
        /* <DEDUP_REMOVED lines=9> */
.L_x_509:
[----:B------:R-:W-:Y:S05]  /*1bef0*/  BSYNC B1 ;  /* 0x0000000000017941 */ /* 0x000fea0003800000 */
.L_x_508:
        /* <DEDUP_REMOVED lines=12> */
.L_x_511:
[----:B------:R-:W-:Y:S05]  /*1bfc0*/  BSYNC B1 ;  /* 0x0000000000017941 */ /* 0x000fea0003800000 */
.L_x_510:
        /* <DEDUP_REMOVED lines=12> */
.L_x_513:
[----:B------:R-:W-:Y:S05]  /*1c090*/  BSYNC B1 ;  /* 0x0000000000017941 */ /* 0x000fea0003800000 */
.L_x_512:
        /* <DEDUP_REMOVED lines=9> */
.L_x_515:
[----:B------:R-:W-:Y:S05]  /*1c130*/  BSYNC B1 ;  /* 0x0000000000017941 */ /* 0x000fea0003800000 */
.L_x_514:
        /* <DEDUP_REMOVED lines=9> */
.L_x_517:
[----:B------:R-:W-:Y:S05]  /*1c1d0*/  BSYNC B1 ;  /* 0x0000000000017941 */ /* 0x000fea0003800000 */
.L_x_516:
        /* <DEDUP_REMOVED lines=12> */
.L_x_519:
[----:B------:R-:W-:Y:S05]  /*1c2a0*/  BSYNC B1 ;  /* 0x0000000000017941 */ /* 0x000fea0003800000 */
.L_x_518:
        /* <DEDUP_REMOVED lines=12> */
.L_x_521:
[----:B------:R-:W-:Y:S05]  /*1c370*/  BSYNC B1 ;  /* 0x0000000000017941 */ /* 0x000fea0003800000 */
.L_x_520:
        /* <DEDUP_REMOVED lines=9> */
.L_x_523:
[----:B------:R-:W-:Y:S05]  /*1c410*/  BSYNC B1 ;  /* 0x0000000000017941 */ /* 0x000fea0003800000 */
.L_x_522:
        /* <DEDUP_REMOVED lines=9> */
.L_x_525:
[----:B------:R-:W-:Y:S05]  /*1c4b0*/  BSYNC B1 ;  /* 0x0000000000017941 */ /* 0x000fea0003800000 */
.L_x_524:
        /* <DEDUP_REMOVED lines=12> */
.L_x_527:
[----:B------:R-:W-:Y:S05]  /*1c580*/  BSYNC B1 ;  /* 0x0000000000017941 */ /* 0x000fea0003800000 */
.L_x_526:
        /* <DEDUP_REMOVED lines=12> */
.L_x_529:
[----:B------:R-:W-:Y:S05]  /*1c650*/  BSYNC B1 ;  /* 0x0000000000017941 */ /* 0x000fea0003800000 */
.L_x_528:
        /* <DEDUP_REMOVED lines=9> */
.L_x_531:
[----:B------:R-:W-:Y:S05]  /*1c6f0*/  BSYNC B1 ;  /* 0x0000000000017941 */ /* 0x000fea0003800000 */
.L_x_530:
        /* <DEDUP_REMOVED lines=9> */
.L_x_533:
[----:B------:R-:W-:Y:S05]  /*1c790*/  BSYNC B1 ;  /* 0x0000000000017941 */ /* 0x000fea0003800000 */
.L_x_532:
[----:B-----5:R-:W-:Y:S01]  /*1c7a0*/  HADD2.F32 R5, -RZ, R3.H0_H0 ;  /* 0x20000003ff057230 */ /* 0x020fe20000004100 */
[----:B0-----:R-:W-:Y:S01]  /*1c7b0*/  @P2 MOV R4, R158 ;  /* 0x0000009e00042202 */ /* 0x001fe20000000f00 */
[----:B------:R-:W-:Y:S01]  /*1c7c0*/  BSSY B1, `(.L_x_534) ;  /* 0x000000a000017945 */ /* 0x000fe20003800000 */
[----:B------:R-:W-:Y:S02]  /*1c7d0*/  ISETP.GT.AND P1, PT, R0, 0xf9, P1 ;  /* 0x000000f90000780c */ /* 0x000fe40000f24270 */
[----:B------:R-:W-:-:S04]  /*1c7e0*/  FMUL R5, R5, R16 ;  /* 0x0000001005057220 */ /* 0x000fc80000400000 */
[----:B------:R-:W-:-:S05]  /*1c7f0*/  FFMA R5, R150, R2, R5 ;  /* 0x0000000296057223 */ /* 0x000fca0000000005 */
[----:B------:R-:W-:-:S04]  /*1c800*/  F2FP.F16.F32.PACK_AB R5, RZ, R5 ;  /* 0x00000005ff05723e */ /* 0x000fc800000000ff */
[----:B-1--4-:R-:W-:Y:S01]  /*1c810*/  PRMT R6, R5, 0x7610, R6 ;  /* 0x0000761005067816 */ /* 0x012fe20000000006 */
[----:B------:R-:W-:-:S05]  /*1c820*/  @P2 IMAD.MOV.U32 R5, RZ, RZ, R159 ;  /* 0x000000ffff052224 */ /* 0x000fca00078e009f */
[----:B------:R0:W-:Y:S01]  /*1c830*/  @P2 STG.E.U16 desc[UR44][R4.64+0x1f0], R6 ;  /* 0x0001f00604002986 */ /* 0x0001e2000c10152c */
[----:B------:R-:W-:Y:S05]  /*1c840*/  @!P1 BRA `(.L_x_535) ;  /* 0x0000000000049947 */ /* 0x000fea0003800000 */
[----:B------:R1:W5:Y:S02]  /*1c850*/  LDG.E.LTC128B.U16 R3, desc[UR44][R12.64+0x1f2] ;  /* 0x0001f22c0c037981 */ /* 0x000364000c1e1520 */
.L_x_535:
[----:B------:R-:W-:Y:S05]  /*1c860*/  BSYNC B1 ;  /* 0x0000000000017941 */ /* 0x000fea0003800000 */
.L_x_534:
[----:B------:R-:W-:Y:S05]  /*1c870*/  @!P1 BRA `(.L_x_536) ;  /* 0x0000004c00b09947 */ /* 0x000fea0003800000 */
[----:B-----5:R-:W-:-:S05]  /*1c880*/  HADD2.F32 R3, -RZ, R3.H0_H0 ;  /* 0x20000003ff037230 */ /* 0x020fca0000004100 */
[----:B------:R-:W-:-:S04]  /*1c890*/  FMUL R0, R3, R16 ;  /* 0x0000001003007220 */ /* 0x000fc80000400000 */
[----:B------:R-:W-:-:S05]  /*1c8a0*/  FFMA R0, R151, R2, R0 ;  /* 0x0000000297007223 */ /* 0x000fca0000000000 */
[----:B------:R-:W-:-:S05]  /*1c8b0*/  F2FP.F16.F32.PACK_AB R0, RZ, R0 ;  /* 0x00000000ff00723e */ /* 0x000fca00000000ff */
[----:B------:R4:W-:Y:S01]  /*1c8c0*/  STG.E.U16 desc[UR44][R158.64+0x1f2], R0 ;  /* 0x0001f2009e007986 */ /* 0x0009e2000c10152c */
[----:B------:R-:W-:Y:S05]  /*1c8d0*/  BRA `(.L_x_536) ;  /* 0x0000004c00987947 */ /* 0x000fea0003800000 */
.L_x_29:
[----:B------:R-:W2:Y:S01]  /*1c8e0*/  LDL.LU R3, [R1] ;  /* 0x0000000001037983 */ /* 0x000ea20000300800 */
[----:B------:R-:W-:-:S03]  /*1c8f0*/  ULDC.64 UR4, c[0x0][0x5c0] ;  /* 0x0001700000047ab9 */ /* 0x000fc60000000a00 */
[----:B------:R-:W3:Y:S04]  /*1c900*/  LDL.LU R9, [R1+0x60] ;  /* 0x0000600001097983 */ /* 0x000ee80000300800 */
[----:B------:R-:W4:Y:S04]  /*1c910*/  LDL.LU R11, [R1+0x8c] ;  /* 0x00008c00010b7983 */ /* 0x000f280000300800 */
[----:B------:R-:W5:Y:S04]  /*1c920*/  LDL.LU R235, [R1+0x9c] ;  /* 0x00009c0001eb7983 */ /* 0x000f680000300800 */
        /* <DEDUP_REMOVED lines=75> */
[----:B------:R-:W5:Y:S01]  /*1cde0*/  LDL.LU R158, [R1+0x1cc] ;  /* 0x0001cc00019e7983 */ /* 0x000f620000300800 */
[----:B--2---:R-:W-:-:S03]  /*1cdf0*/  FMUL R3, R3, R2 ;  /* 0x0000000203037220 */ /* 0x004fc60000400000 */
[----:B------:R-:W2:Y:S01]  /*1ce00*/  LDL.LU R157, [R1+0x1d0] ;  /* 0x0001d000019d7983 */ /* 0x000ea20000300800 */
[----:B------:R-:W-:-:S03]  /*1ce10*/  LEA R4, P0, R6, UR4, 0x1 ;  /* 0x0000000406047c11 */ /* 0x000fc6000f8008ff */
[----:B------:R-:W2:Y:S04]  /*1ce20*/  LDL.LU R156, [R1+0x1d4] ;  /* 0x0001d400019c7983 */ /* 0x000ea80000300800 */
[----:B------:R-:W2:Y:S04]  /*1ce30*/  LDL.LU R155, [R1+0x1d8] ;  /* 0x0001d800019b7983 */ /* 0x000ea80000300800 */
[----:B------:R-:W2:Y:S04]  /*1ce40*/  LDL.LU R154, [R1+0x1dc] ;  /* 0x0001dc00019a7983 */ /* 0x000ea80000300800 */
[----:B------:R-:W2:Y:S01]  /*1ce50*/  LDL.LU R153, [R1+0x1e0] ;  /* 0x0001e00001997983 */ /* 0x000ea20000300800 */
[----:B------:R-:W-:-:S03]  /*1ce60*/  LEA.HI.X R5, R6, UR5, R10, 0x1, P0 ;  /* 0x0000000506057c11 */ /* 0x000fc600080f0c0a */
[----:B------:R-:W2:Y:S01]  /*1ce70*/  LDL.LU R152, [R1+0x1e4] ;  /* 0x0001e40001987983 */ /* 0x000ea20000300800 */
[----:B------:R-:W-:-:S03]  /*1ce80*/  F2FP.F16.F32.PACK_AB R3, RZ, R3 ;  /* 0x00000003ff03723e */ /* 0x000fc600000000ff */
[----:B------:R-:W2:Y:S04]  /*1ce90*/  LDL.LU R23, [R1+0x1e8] ;  /* 0x0001e80001177983 */ /* 0x000ea80000300800 */
[----:B------:R-:W2:Y:S04]  /*1cea0*/  LDL.LU R22, [R1+0x1ec] ;  /* 0x0001ec0001167983 */ /* 0x000ea80000300800 */
[----:B------:R-:W2:Y:S04]  /*1ceb0*/  LDL.LU R21, [R1+0x1f0] ;  /* 0x0001f00001157983 */ /* 0x000ea80000300800 */
[----:B------:R-:W2:Y:S04]  /*1cec0*/  LDL.LU R20, [R1+0x1f4] ;  /* 0x0001f40001147983 */ /* 0x000ea80000300800 */
[----:B------:R-:W2:Y:S04]  /*1ced0*/  LDL.LU R19, [R1+0x1f8] ;  /* 0x0001f80001137983 */ /* 0x000ea80000300800 */
[----:B------:R-:W2:Y:S04]  /*1cee0*/  LDL.LU R18, [R1+0x1fc] ;  /* 0x0001fc0001127983 */ /* 0x000ea80000300800 */
[----:B------:R-:W3:Y:S04]  /*1cef0*/  LDL.LU R7, [R1+0x8] ;  /* 0x0000080001077983 */ /* 0x000ee80000300800 */
[----:B------:R-:W4:Y:S04]  /*1cf00*/  LDL.LU R6, [R1+0xc] ;  /* 0x00000c0001067983 */ /* 0x000f280000300800 */
[----:B------:R0:W-:Y:S04]  /*1cf10*/  @P1 STG.E.U16 desc[UR44][R4.64], R3 ;  /* 0x0000000304001986 */ /* 0x0001e8000c10152c */
[----:B0-----:R-:W5:Y:S01]  /*1cf20*/  LDL.LU R3, [R1+0x4] ;  /* 0x0000040001037983 */ /* 0x001f620000300800 */
[----:B------:R-:W-:Y:S01]  /*1cf30*/  ISETP.GT.AND P0, PT, R0, 0x1, P3 ;  /* 0x000000010000780c */ /* 0x000fe20001f04270 */
[----:B------:R-:W-:Y:S01]  /*1cf40*/  USHF.L.U32 UR5, UR8, 0x4, URZ ;  /* 0x0000000408057899 */ /* 0x000fe2000800063f */
[----:B------:R-:W-:Y:S01]  /*1cf50*/  ISETP.GT.AND P2, PT, R17, 0x8, PT ;  /* 0x000000081100780c */ /* 0x000fe20003f44270 */
[----:B------:R-:W-:Y:S01]  /*1cf60*/  USHF.L.U64.HI UR4, UR8, 0x4, UR9 ;  /* 0x0000000408047899 */ /* 0x000fe20008010209 */
[----:B---3--:R-:W-:-:S05]  /*1cf70*/  FMUL R7, R7, R2 ;  /* 0x0000000207077220 */ /* 0x008fca0000400000 */
[----:B------:R-:W-:-:S04]  /*1cf80*/  F2FP.F16.F32.PACK_AB R7, RZ, R7 ;  /* 0x00000007ff07723e */ /* 0x000fc800000000ff */
[----:B------:R-:W-:Y:S01]  /*1cf90*/  PRMT R8, R7, 0x7610, R8 ;  /* 0x0000761007087816 */ /* 0x000fe20000000008 */
[----:B-----5:R-:W-:-:S05]  /*1cfa0*/  FMUL R3, R3, R2 ;  /* 0x0000000203037220 */ /* 0x020fca0000400000 */
[----:B------:R-:W-:-:S05]  /*1cfb0*/  F2FP.F16.F32.PACK_AB R3, RZ, R3 ;  /* 0x00000003ff03723e */ /* 0x000fca00000000ff */
[----:B------:R4:W-:Y:S01]  /*1cfc0*/  @P0 STG.E.U16 desc[UR44][R4.64+0x2], R3 ;  /* 0x0000020304000986 */ /* 0x0009e2000c10152c */
[----:B------:R-:W-:Y:S01]  /*1cfd0*/  ISETP.GT.AND P0, PT, R0, RZ, P2 ;  /* 0x000000ff0000720c */ /* 0x000fe20001704270 */
[----:B----4-:R-:W-:Y:S01]  /*1cfe0*/  FMUL R3, R6, R2 ;  /* 0x0000000206037220 */ /* 0x010fe20000400000 */
[----:B------:R-:W-:-:S04]  /*1cff0*/  IADD3 R6, P1, R4, UR5, RZ ;  /* 0x0000000504067c10 */ /* 0x000fc8000ff3e0ff */
[----:B------:R-:W-:Y:S02]  /*1d000*/  IADD3.X R7, R5, UR4, RZ, P1, !PT ;  /* 0x0000000405077c10 */ /* 0x000fe40008ffe4ff */
[----:B------:R-:W-:-:S05]  /*1d010*/  F2FP.F16.F32.PACK_AB R3, RZ, R3 ;  /* 0x00000003ff03723e */ /* 0x000fca00000000ff */
[----:B------:R0:W-:Y:S01]  /*1d020*/  @P0 STG.E.U16 desc[UR44][R6.64], R8 ;  /* 0x0000000806000986 */ /* 0x0001e2000c10152c */
[----:B------:R-:W-:-:S03]  /*1d030*/  ISETP.GT.AND P0, PT, R0, 0x1, P2 ;  /* 0x000000010000780c */ /* 0x000fc60001704270 */
[----:B0-----:R-:W3:Y:S10]  /*1d040*/  LDL.LU R8, [R1+0x50] ;  /* 0x0000500001087983 */ /* 0x001ef40000300800 */
[----:B------:R0:W-:Y:S04]  /*1d050*/  @P0 STG.E.U16 desc[UR44][R6.64+0x2], R3 ;  /* 0x0000020306000986 */ /* 0x0001e8000c10152c */
[----:B0-----:R-:W4:Y:S01]  /*1d060*/  LDL.LU R3, [R1+0x10] ;  /* 0x0000100001037983 */ /* 0x001f220000300800 */
[----:B------:R-:W-:Y:S01]  /*1d070*/  ISETP.GT.AND P0, PT, R0, 0x8, P3 ;  /* 0x000000080000780c */ /* 0x000fe20001f04270 */
[----:B----4-:R-:W-:-:S05]  /*1d080*/  FMUL R3, R3, R2 ;  /* 0x0000000203037220 */ /* 0x010fca0000400000 */
[----:B------:R-:W-:-:S07]  /*1d090*/  F2FP.F16.F32.PACK_AB R3, RZ, R3 ;  /* 0x00000003ff03723e */ /* 0x000fce00000000ff */
        /* <DEDUP_REMOVED lines=73> */
[----:B---3--:R-:W-:-:S05]  /*1d530*/  FMUL R8, R8, R2 ;  /* 0x0000000208087220 */ /* 0x008fca0000400000 */
[----:B------:R-:W-:Y:S01]  /*1d540*/  F2FP.F16.F32.PACK_AB R8, RZ, R8 ;  /* 0x00000008ff08723e */ /* 0x000fe200000000ff */
[----:B----4-:R-:W-:-:S05]  /*1d550*/  FMUL R3, R3, R2 ;  /* 0x0000000203037220 */ /* 0x010fca0000400000 */
[----:B------:R-:W-:-:S05]  /*1d560*/  F2FP.F16.F32.PACK_AB R3, RZ, R3 ;  /* 0x00000003ff03723e */ /* 0x000fca00000000ff */
[----:B------:R0:W-:Y:S01]  /*1d570*/  @P0 STG.E.U16 desc[UR44][R6.64+0x42], R3 ;  /* 0x0000420306000986 */ /* 0x0001e2000c10152c */
[----:B------:R-:W-:-:S03]  /*1d580*/  ISETP.GT.AND P0, PT, R0, 0x28, P3 ;  /* 0x000000280000780c */ /* 0x000fc60001f04270 */
[----:B0-----:R-:W3:Y:S01]  /*1d590*/  LDL.LU R3, [R1+0x54] ;  /* 0x0000540001037983 */ /* 0x001ee20000300800 */
[----:B------:R-:W-:-:S09]  /*1d5a0*/  ISETP.GT.AND P1, PT, R0, 0x29, P3 ;  /* 0x000000290000780c */ /* 0x000fd20001f24270 */
[----:B------:R0:W-:Y:S04]  /*1d5b0*/  @P0 STG.E.U16 desc[UR44][R4.64+0x50], R8 ;  /* 0x0000500804000986 */ /* 0x0001e8000c10152c */
[----:B0-----:R-:W4:Y:S01]  /*1d5c0*/  LDL.LU R8, [R1+0x58] ;  /* 0x0000580001087983 */ /* 0x001f220000300800 */
[----:B---3--:R-:W-:-:S05]  /*1d5d0*/  FMUL R3, R3, R2 ;  /* 0x0000000203037220 */ /* 0x008fca0000400000 */
[----:B------:R-:W-:-:S05]  /*1d5e0*/  F2FP.F16.F32.PACK_AB R3, RZ, R3 ;  /* 0x00000003ff03723e */ /* 0x000fca00000000ff */
[----:B------:R0:W-:Y:S01]  /*1d5f0*/  @P1 STG.E.U16 desc[UR44][R4.64+0x52], R3 ;  /* 0x0000520304001986 */ /* 0x0001e2000c10152c */
[----:B----4-:R-:W-:-:S05]  /*1d600*/  FMUL R8, R8, R2 ;  /* 0x0000000208087220 */ /* 0x010fca0000400000 */
[----:B------:R-:W-:Y:S01]  /*1d610*/  F2FP.F16.F32.PACK_AB R8, RZ, R8 ;  /* 0x00000008ff08723e */ /* 0x000fe200000000ff */
[----:B0-----:R-:W3:Y:S03]  /*1d620*/  LDL.LU R3, [R1+0x5c] ;  /* 0x00005c0001037983 */ /* 0x001ee60000300800 */
[----:B------:R-:W-:Y:S02]  /*1d630*/  PRMT R10, R8, 0x7610, R10 ;  /* 0x00007610080a7816 */ /* 0x000fe4000000000a */
[----:B------:R-:W4:Y:S01]  /*1d640*/  LDL.LU R8, [R1+0x64] ;  /* 0x0000640001087983 */ /* 0x000f220000300800 */
[C---:B------:R-:W-:Y:S02]  /*1d650*/  ISETP.GT.AND P1, PT, R0.reuse, 0x28, P2 ;  /* 0x000000280000780c */ /* 0x040fe40001724270 */
[C---:B------:R-:W-:Y:S02]  /*1d660*/  ISETP.GT.AND P4, PT, R0.reuse, 0x29, P2 ;  /* 0x000000290000780c */ /* 0x040fe40001784270 */
[C---:B------:R-:W-:Y:S01]  /*1d670*/  ISETP.GT.AND P5, PT, R0.reuse, 0x30, P3 ;  /* 0x000000300000780c */ /* 0x040fe20001fa4270 */
[----:B------:R-:W-:Y:S01]  /*1d680*/  FMUL R9, R9, R2 ;  /* 0x0000000209097220 */ /* 0x000fe20000400000 */
[----:B------:R-:W-:-:S04]  /*1d690*/  ISETP.GT.AND P0, PT, R0, 0x31, P3 ;  /* 0x000000310000780c */ /* 0x000fc80001f04270 */
[----:B------:R-:W-:-:S03]  /*1d6a0*/  F2FP.F16.F32.PACK_AB R9, RZ, R9 ;  /* 0x00000009ff09723e */ /* 0x000fc600000000ff */
[----:B------:R0:W-:Y:S04]  /*1d6b0*/  @P1 STG.E.U16 desc[UR44][R6.64+0x50], R10 ;  /* 0x0000500a06001986 */ /* 0x0001e8000c10152c */
[----:B0-----:R-:W5:Y:S01]  /*1d6c0*/  LDL.LU R10, [R1+0x74] ;  /* 0x00007400010a7983 */ /* 0x001f620000300800 */
[----:B---3--:R-:W-:-:S05]  /*1d6d0*/  FMUL R3, R3, R2 ;  /* 0x0000000203037220 */ /* 0x008fca0000400000 */
[----:B------:R-:W-:Y:S01]  /*1d6e0*/  F2FP.F16.F32.PACK_AB R3, RZ, R3 ;  /* 0x00000003ff03723e */ /* 0x000fe200000000ff */
[----:B----4-:R-:W-:-:S04]  /*1d6f0*/  FMUL R8, R8, R2 ;  /* 0x0000000208087220 */ /* 0x010fc80000400000 */
[----:B------:R0:W-:Y:S04]  /*1d700*/  @P4 STG.E.U16 desc[UR44][R6.64+0x52], R3 ;  /* 0x0000520306004986 */ /* 0x0001e8000c10152c */
[----:B------:R1:W-:Y:S01]  /*1d710*/  @P5 STG.E.U16 desc[UR44][R4.64+0x60], R9 ;  /* 0x0000600904005986 */ /* 0x0003e2000c10152c */
[----:B0-----:R-:W-:-:S03]  /*1d720*/  F2FP.F16.F32.PACK_AB R3, RZ, R8 ;  /* 0x00000008ff03723e */ /* 0x001fc600000000ff */
[----:B------:R-:W3:Y:S01]  /*1d730*/  LDL.LU R8, [R1+0x68] ;  /* 0x0000680001087983 */ /* 0x000ee20000300800 */
[----:B-1----:R-:W-:-:S03]  /*1d740*/  PRMT R9, R3, 0x7610, R9 ;  /* 0x0000761003097816 */ /* 0x002fc60000000009 */
[----:B------:R-:W4:Y:S04]  /*1d750*/  LDL.LU R3, [R1+0x6c] ;  /* 0x00006c0001037983 */ /* 0x000f280000300800 */
[----:B------:R0:W-:Y:S04]  /*1d760*/  @P0 STG.E.U16 desc[UR44][R4.64+0x62], R9 ;  /* 0x0000620904000986 */ /* 0x0001e8000c10152c */
[----:B0-----:R-:W2:Y:S01]  /*1d770*/  LDL.LU R9, [R1+0x70] ;  /* 0x0000700001097983 */ /* 0x001ea20000300800 */
[----:B------:R-:W-:Y:S01]  /*1d780*/  ISETP.GT.AND P1, PT, R0, 0x30, P2 ;  /* 0x000000300000780c */ /* 0x000fe20001724270 */
[----:B---3--:R-:W-:-:S05]  /*1d790*/  FMUL R8, R8, R2 ;  /* 0x0000000208087220 */ /* 0x008fca0000400000 */
[----:B------:R-:W-:-:S07]  /*1d7a0*/  F2FP.F16.F32.PACK_AB R8, RZ, R8 ;  /* 0x00000008ff08723e */ /* 0x000fce00000000ff */
[----:B------:R0:W-:Y:S01]  /*1d7b0*/  @P1 STG.E.U16 desc[UR44][R6.64+0x60], R8 ;  /* 0x0000600806001986 */ /* 0x0001e2000c10152c */
[----:B--2---:R-:W-:-:S05]  /*1d7c0*/  FMUL R9, R9, R2 ;  /* 0x0000000209097220 */ /* 0x004fca0000400000 */
[----:B0-----:R-:W-:-:S04]  /*1d7d0*/  F2FP.F16.F32.PACK_AB R8, RZ, R9 ;  /* 0x00000009ff08723e */ /* 0x001fc800000000ff */
[----:B------:R-:W-:Y:S02]  /*1d7e0*/  PRMT R9, R8, 0x7610, R9 ;  /* 0x0000761008097816 */ /* 0x000fe40000000009 */
[----:B------:R-:W2:Y:S01]  /*1d7f0*/  LDL.LU R8, [R1+0x78] ;  /* 0x0000780001087983 */ /* 0x000ea20000300800 */
[----:B------:R-:W-:Y:S01]  /*1d800*/  ISETP.GT.AND P4, PT, R0, 0x31, P2 ;  /* 0x000000310000780c */ /* 0x000fe20001784270 */
[-C--:B----4-:R-:W-:Y:S01]  /*1d810*/  FMUL R3, R3, R2.reuse ;  /* 0x0000000203037220 */ /* 0x090fe20000400000 */
[----:B-----5:R-:W-:Y:S01]  /*1d820*/  FMUL R10, R10, R2 ;  /* 0x000000020a0a7220 */ /* 0x020fe20000400000 */
[----:B------:R-:W-:-:S03]  /*1d830*/  ISETP.GT.AND P5, PT, R0, 0x38, P3 ;  /* 0x000000380000780c */ /* 0x000fc60001fa4270 */
[----:B------:R-:W-:Y:S02]  /*1d840*/  F2FP.F16.F32.PACK_AB R3, RZ, R3 ;  /* 0x00000003ff03723e */ /* 0x000fe400000000ff */
[----:B------:R-:W-:-:S05]  /*1d850*/  ISETP.GT.AND P6, PT, R0, 0x39, P3 ;  /* 0x000000390000780c */ /* 0x000fca0001fc4270 */
[----:B------:R0:W-:Y:S04]  /*1d860*/  @P4 STG.E.U16 desc[UR44][R6.64+0x62], R3 ;  /* 0x0000620306004986 */ /* 0x0001e8000c10152c */
[----:B------:R1:W-:Y:S01]  /*1d870*/  @P5 STG.E.U16 desc[UR44][R4.64+0x70], R9 ;  /* 0x0000700904005986 */ /* 0x0003e2000c10152c */
[----:B0-----:R-:W-:-:S04]  /*1d880*/  F2FP.F16.F32.PACK_AB R3, RZ, R10 ;  /* 0x0000000aff03723e */ /* 0x001fc800000000ff */
[----:B------:R-:W-:Y:S01]  /*1d890*/  PRMT R10, R3, 0x7610, R10 ;  /* 0x00007610030a7816 */ /* 0x000fe2000000000a */
[----:B-1----:R-:W3:Y:S04]  /*1d8a0*/  LDL.LU R9, [R1+0x7c] ;  /* 0x00007c0001097983 */ /* 0x002ee80000300800 */
[----:B------:R0:W-:Y:S01]  /*1d8b0*/  @P6 STG.E.U16 desc[UR44][R4.64+0x72], R10 ;  /* 0x0000720a04006986 */ /* 0x0001e2000c10152c */
[----:B--2---:R-:W-:-:S05]  /*1d8c0*/  FMUL R8, R8, R2 ;  /* 0x0000000208087220 */ /* 0x004fca0000400000 */
[----:B------:R-:W-:Y:S02]  /*1d8d0*/  F2FP.F16.F32.PACK_AB R3, RZ, R8 ;  /* 0x00000008ff03723e */ /* 0x000fe400000000ff */
[----:B------:R-:W2:Y:S02]  /*1d8e0*/  LDL.LU R8, [R1+0x80] ;  /* 0x0000800001087983 */ /* 0x000ea40000300800 */
[----:B0-----:R-:W-:Y:S02]  /*1d8f0*/  PRMT R10, R3, 0x7610, R10 ;  /* 0x00007610030a7816 */ /* 0x001fe4000000000a */
[----:B------:R-:W4:Y:S01]  /*1d900*/  LDL.LU R3, [R1+0x84] ;  /* 0x0000840001037983 */ /* 0x000f220000300800 */
[----:B------:R-:W-:-:S13]  /*1d910*/  ISETP.GT.AND P0, PT, R0, 0x38, P2 ;  /* 0x000000380000780c */ /* 0x000fda0001704270 */
[----:B------:R0:W-:Y:S01]  /*1d920*/  @P0 STG.E.U16 desc[UR44][R6.64+0x70], R10 ;  /* 0x0000700a06000986 */ /* 0x0001e2000c10152c */
[-C--:B--2---:R-:W-:Y:S01]  /*1d930*/  FMUL R8, R8, R2.reuse ;  /* 0x0000000208087220 */ /* 0x084fe20000400000 */
[----:B----4-:R-:W-:-:S04]  /*1d940*/  FMUL R3, R3, R2 ;  /* 0x0000000203037220 */ /* 0x010fc80000400000 */
[----:B0-----:R-:W-:Y:S02]  /*1d950*/  F2FP.F16.F32.PACK_AB R10, RZ, R8 ;  /* 0x00000008ff0a723e */ /* 0x001fe400000000ff */
[----:B------:R-:W-:Y:S02]  /*1d960*/  F2FP.F16.F32.PACK_AB R8, RZ, R3 ;  /* 0x00000003ff08723e */ /* 0x000fe400000000ff */
[----:B------:R-:W2:Y:S01]  /*1d970*/  LDL.LU R3, [R1+0x88] ;  /* 0x0000880001037983 */ /* 0x000ea20000300800 */
[----:B------:R-:W-:Y:S01]  /*1d980*/  ISETP.GT.AND P1, PT, R0, 0x39, P2 ;  /* 0x000000390000780c */ /* 0x000fe20001724270 */
[----:B---3--:R-:W-:-:S05]  /*1d990*/  FMUL R9, R9, R2 ;  /* 0x0000000209097220 */ /* 0x008fca0000400000 */
[----:B------:R-:W-:-:S07]  /*1d9a0*/  F2FP.F16.F32.PACK_AB R9, RZ, R9 ;  /* 0x00000009ff09723e */ /* 0x000fce00000000ff */
[----:B------:R0:W-:Y:S04]  /*1d9b0*/  @P1 STG.E.U16 desc[UR44][R6.64+0x72], R9 ;  /* 0x0000720906001986 */ /* 0x0001e8000c10152c */
[----:B0-----:R-:W3:Y:S01]  /*1d9c0*/  LDL.LU R9, [R1+0x94] ;  /* 0x0000940001097983 */ /* 0x001ee20000300800 */
[----:B--2---:R-:W-:-:S05]  /*1d9d0*/  FMUL R3, R3, R2 ;  /* 0x0000000203037220 */ /* 0x004fca0000400000 */
[----:B------:R-:W-:-:S04]  /*1d9e0*/  F2FP.F16.F32.PACK_AB R3, RZ, R3 ;  /* 0x00000003ff03723e */ /* 0x000fc800000000ff */
[----:B------:R-:W-:Y:S02]  /*1d9f0*/  PRMT R12, R3, 0x7610, R12 ;  /* 0x00007610030c7816 */ /* 0x000fe4000000000c */
[----:B------:R-:W2:Y:S01]  /*1da00*/  LDL.LU R3, [R1+0x90] ;  /* 0x0000900001037983 */ /* 0x000ea20000300800 */
[----:B------:R-:W-:-:S13]  /*1da10*/  ISETP.GT.AND P4, PT, R0, 0x40, P3 ;  /* 0x000000400000780c */ /* 0x000fda0001f84270 */
[----:B------:R0:W-:Y:S01]  /*1da20*/  @P4 STG.E.U16 desc[UR44][R4.64+0x80], R10 ;  /* 0x0000800a04004986 */ /* 0x0001e2000c10152c */
[----:B--2---:R-:W-:-:S05]  /*1da30*/  FMUL R3, R3, R2 ;  /* 0x0000000203037220 */ /* 0x004fca0000400000 */
[----:B0-----:R-:W-:Y:S02]  /*1da40*/  F2FP.F16.F32.PACK_AB R10, RZ, R3 ;  /* 0x00000003ff0a723e */ /* 0x001fe400000000ff */
[----:B------:R-:W2:Y:S01]  /*1da50*/  LDL.LU R3, [R1+0x98] ;  /* 0x0000980001037983 */ /* 0x000ea20000300800 */
[C---:B------:R-:W-:Y:S02]  /*1da60*/  ISETP.GT.AND P5, PT, R0.reuse, 0x41, P3 ;  /* 0x000000410000780c */ /* 0x040fe40001fa4270 */
[C---:B------:R-:W-:Y:S01]  /*1da70*/  ISETP.GT.AND P0, PT, R0.reuse, 0x40, P2 ;  /* 0x000000400000780c */ /* 0x040fe20001704270 */
[-C--:B---3--:R-:W-:Y:S01]  /*1da80*/  FMUL R9, R9, R2.reuse ;  /* 0x0000000209097220 */ /* 0x088fe20000400000 */
[C---:B------:R-:W-:Y:S01]  /*1da90*/  ISETP.GT.AND P1, PT, R0.reuse, 0x41, P2 ;  /* 0x000000410000780c */ /* 0x040fe20001724270 */
[----:B------:R-:W-:Y:S01]  /*1daa0*/  FMUL R11, R11, R2 ;  /* 0x000000020b0b7220 */ /* 0x000fe20000400000 */
[----:B------:R-:W-:Y:S02]  /*1dab0*/  ISETP.GT.AND P4, PT, R0, 0x48, P3 ;  /* 0x000000480000780c */ /* 0x000fe40001f84270 */
[----:B------:R-:W-:-:S05]  /*1dac0*/  F2FP.F16.F32.PACK_AB R9, RZ, R9 ;  /* 0x00000009ff09723e */ /* 0x000fca00000000ff */
[----:B------:R0:W-:Y:S01]  /*1dad0*/  @P5 STG.E.U16 desc[UR44][R4.64+0x82], R8 ;  /* 0x0000820804005986 */ /* 0x0001e2000c10152c */
[----:B------:R-:W-:-:S03]  /*1dae0*/  ISETP.GT.AND P5, PT, R0, 0x49, P3 ;  /* 0x000000490000780c */ /* 0x000fc60001fa4270 */
[----:B------:R1:W-:Y:S01]  /*1daf0*/  @P0 STG.E.U16 desc[UR44][R6.64+0x80], R12 ;  /* 0x0000800c06000986 */ /* 0x0003e2000c10152c */
[----:B------:R-:W-:Y:S02]  /*1db00*/  ISETP.GT.AND P0, PT, R0, 0x48, P2 ;  /* 0x000000480000780c */ /* 0x000fe40001704270 */
[----:B------:R-:W-:Y:S02]  /*1db10*/  F2FP.F16.F32.PACK_AB R11, RZ, R11 ;  /* 0x0000000bff0b723e */ /* 0x000fe400000000ff */
[----:B0-----:R-:W-:-:S03]  /*1db20*/  PRMT R8, R10, 0x7610, R8 ;  /* 0x000076100a087816 */ /* 0x001fc60000000008 */
[----:B------:R-:W-:Y:S01]  /*1db30*/  @P1 STG.E.U16 desc[UR44][R6.64+0x82], R11 ;  /* 0x0000820b06001986 */ /* 0x000fe2000c10152c */
[----:B-1----:R-:W-:Y:S02]  /*1db40*/  PRMT R12, R9, 0x7610, R12 ;  /* 0x00007610090c7816 */ /* 0x002fe4000000000c */
[C---:B------:R-:W-:Y:S01]  /*1db50*/  ISETP.GT.AND P1, PT, R0.reuse, 0x49, P2 ;  /* 0x000000490000780c */ /* 0x040fe20001724270 */
[----:B------:R0:W-:Y:S01]  /*1db60*/  @P4 STG.E.U16 desc[UR44][R4.64+0x90], R8 ;  /* 0x0000900804004986 */ /* 0x0001e2000c10152c */
[----:B------:R-:W-:-:S03]  /*1db70*/  ISETP.GT.AND P4, PT, R0, 0x50, P3 ;  /* 0x000000500000780c */ /* 0x000fc60001f84270 */
[----:B------:R1:W-:Y:S01]  /*1db80*/  @P5 STG.E.U16 desc[UR44][R4.64+0x92], R12 ;  /* 0x0000920c04005986 */ /* 0x0003e2000c10152c */
[----:B0-----:R-:W-:Y:S01]  /*1db90*/  FMUL R8, R233, R2 ;  /* 0x00000002e9087220 */ /* 0x001fe20000400000 */
[----:B------:R-:W-:-:S04]  /*1dba0*/  ISETP.GT.AND P5, PT, R0, 0x51, P3 ;  /* 0x000000510000780c */ /* 0x000fc80001fa4270 */
[----:B------:R-:W-:-:S04]  /*1dbb0*/  F2FP.F16.F32.PACK_AB R8, RZ, R8 ;  /* 0x00000008ff08723e */ /* 0x000fc800000000ff */
[----:B-1----:R-:W-:Y:S02]  /*1dbc0*/  PRMT R12, R8, 0x7610, R12 ;  /* 0x00007610080c7816 */ /* 0x002fe4000000000c */
[----:B------:R-:W-:Y:S01]  /*1dbd0*/  ISETP.GT.AND P6, PT, R0, 0x71, P3 ;  /* 0x000000710000780c */ /* 0x000fe20001fc4270 */
[----:B--2---:R-:W-:-:S05]  /*1dbe0*/  FMUL R3, R3, R2 ;  /* 0x0000000203037220 */ /* 0x004fca0000400000 */
[----:B------:R-:W-:Y:S01]  /*1dbf0*/  F2FP.F16.F32.PACK_AB R10, RZ, R3 ;  /* 0x00000003ff0a723e */ /* 0x000fe200000000ff */
[----:B------:R-:W-:-:S05]  /*1dc00*/  FMUL R3, R235, R2 ;  /* 0x00000002eb037220 */ /* 0x000fca0000400000 */
[----:B------:R-:W-:Y:S01]  /*1dc10*/  F2FP.F16.F32.PACK_AB R9, RZ, R3 ;  /* 0x00000003ff09723e */ /* 0x000fe200000000ff */
[-C--:B------:R-:W-:Y:S01]  /*1dc20*/  FMUL R3, R234, R2.reuse ;  /* 0x00000002ea037220 */ /* 0x080fe20000400000 */
[----:B------:R0:W-:Y:S04]  /*1dc30*/  @P0 STG.E.U16 desc[UR44][R6.64+0x90], R10 ;  /* 0x0000900a06000986 */ /* 0x0001e8000c10152c */
[----:B------:R-:W-:Y:S02]  /*1dc40*/  F2FP.F16.F32.PACK_AB R3, RZ, R3 ;  /* 0x00000003ff03723e */ /* 0x000fe400000000ff */
[----:B------:R-:W-:Y:S01]  /*1dc50*/  PRMT R11, R9, 0x7610, R11 ;  /* 0x00007610090b7816 */ /* 0x000fe2000000000b */
[-C--:B------:R-:W-:Y:S01]  /*1dc60*/  FMUL R9, R232, R2.reuse ;  /* 0x00000002e8097220 */ /* 0x080fe20000400000 */
[----:B0-----:R-:W-:Y:S01]  /*1dc70*/  PRMT R10, R3, 0x7610, R10 ;  /* 0x00007610030a7816 */ /* 0x001fe2000000000a */
[----:B------:R-:W-:-:S02]  /*1dc80*/  FMUL R3, R231, R2 ;  /* 0x00000002e7037220 */ /* 0x000fc40000400000 */
[----:B------:R0:W-:Y:S01]  /*1dc90*/  @P1 STG.E.U16 desc[UR44][R6.64+0x92], R11 ;  /* 0x0000920b06001986 */ /* 0x0001e2000c10152c */
[----:B------:R-:W-:Y:S02]  /*1dca0*/  ISETP.GT.AND P1, PT, R0, 0x50, P2 ;  /* 0x000000500000780c */ /* 0x000fe40001724270 */
[----:B------:R-:W-:Y:S02]  /*1dcb0*/  F2FP.F16.F32.PACK_AB R9, RZ, R9 ;  /* 0x00000009ff09723e */ /* 0x000fe400000000ff */
[----:B------:R-:W-:Y:S01]  /*1dcc0*/  F2FP.F16.F32.PACK_AB R8, RZ, R3 ;  /* 0x00000003ff08723e */ /* 0x000fe200000000ff */
[----:B------:R-:W-:Y:S01]  /*1dcd0*/  FMUL R3, R230, R2 ;  /* 0x00000002e6037220 */ /* 0x000fe20000400000 */
[C---:B------:R-:W-:Y:S01]  /*1dce0*/  ISETP.GT.AND P0, PT, R0.reuse, 0x51, P2 ;  /* 0x000000510000780c */ /* 0x040fe20001704270 */
[----:B------:R1:W-:Y:S01]  /*1dcf0*/  @P4 STG.E.U16 desc[UR44][R4.64+0xa0], R10 ;  /* 0x0000a00a04004986 */ /* 0x0003e2000c10152c */
[----:B------:R-:W-:Y:S02]  /*1dd00*/  ISETP.GT.AND P4, PT, R0, 0x58, P3 ;  /* 0x000000580000780c */ /* 0x000fe40001f84270 */
[----:B0-----:R-:W-:-:S02]  /*1dd10*/  PRMT R11, R9, 0x7610, R11 ;  /* 0x00007610090b7816 */ /* 0x001fc4000000000b */
[----:B------:R-:W-:Y:S01]  /*1dd20*/  F2FP.F16.F32.PACK_AB R9, RZ, R3 ;  /* 0x00000003ff09723e */ /* 0x000fe200000000ff */
[-C--:B------:R-:W-:Y:S01]  /*1dd30*/  FMUL R3, R228, R2.reuse ;  /* 0x00000002e4037220 */ /* 0x080fe20000400000 */
[----:B------:R-:W-:Y:S01]  /*1dd40*/  PRMT R13, R8, 0x7610, R13 ;  /* 0x00007610080d7816 */ /* 0x000fe2000000000d */
[----:B------:R-:W-:Y:S01]  /*1dd50*/  FMUL R8, R229, R2 ;  /* 0x00000002e5087220 */ /* 0x000fe20000400000 */
[----:B------:R-:W-:Y:S01]  /*1dd60*/  @P5 STG.E.U16 desc[UR44][R4.64+0xa2], R12 ;  /* 0x0000a20c04005986 */ /* 0x000fe2000c10152c */
[----:B------:R-:W-:Y:S02]  /*1dd70*/  ISETP.GT.AND P5, PT, R0, 0x59, P3 ;  /* 0x000000590000780c */ /* 0x000fe40001fa4270 */
[----:B------:R-:W-:Y:S01]  /*1dd80*/  F2FP.F16.F32.PACK_AB R3, RZ, R3 ;  /* 0x00000003ff03723e */ /* 0x000fe200000000ff */
[----:B------:R0:W-:Y:S01]  /*1dd90*/  @P1 STG.E.U16 desc[UR44][R6.64+0xa0], R11 ;  /* 0x0000a00b06001986 */ /* 0x0001e2000c10152c */
[----:B-1----:R-:W-:Y:S01]  /*1dda0*/  F2FP.F16.F32.PACK_AB R10, RZ, R8 ;  /* 0x00000008ff0a723e */ /* 0x002fe200000000ff */
[----:B------:R-:W-:-:S02]  /*1ddb0*/  FMUL R8, R227, R2 ;  /* 0x00000002e3087220 */ /* 0x000fc40000400000 */
[----:B------:R-:W-:Y:S01]  /*1ddc0*/  @P0 STG.E.U16 desc[UR44][R6.64+0xa2], R13 ;  /* 0x0000a20d06000986 */ /* 0x000fe2000c10152c */
[C---:B------:R-:W-:Y:S02]  /*1ddd0*/  ISETP.GT.AND P0, PT, R0.reuse, 0x58, P2 ;  /* 0x000000580000780c */ /* 0x040fe40001704270 */
[C---:B------:R-:W-:Y:S01]  /*1dde0*/  ISETP.GT.AND P1, PT, R0.reuse, 0x59, P2 ;  /* 0x000000590000780c */ /* 0x040fe20001724270 */
[----:B------:R1:W-:Y:S01]  /*1ddf0*/  @P4 STG.E.U16 desc[UR44][R4.64+0xb0], R9 ;  /* 0x0000b00904004986 */ /* 0x0003e2000c10152c */
[----:B------:R-:W-:Y:S02]  /*1de00*/  ISETP.GT.AND P4, PT, R0, 0x60, P3 ;  /* 0x000000600000780c */ /* 0x000fe40001f84270 */
[----:B0-----:R-:W-:Y:S01]  /*1de10*/  PRMT R11, R3, 0x7610, R11 ;  /* 0x00007610030b7816 */ /* 0x001fe2000000000b */
[----:B------:R-:W-:Y:S01]  /*1de20*/  FMUL R3, R226, R2 ;  /* 0x00000002e2037220 */ /* 0x000fe20000400000 */
[----:B------:R-:W-:Y:S01]  /*1de30*/  F2FP.F16.F32.PACK_AB R8, RZ, R8 ;  /* 0x00000008ff08723e */ /* 0x000fe200000000ff */
[----:B------:R0:W-:Y:S03]  /*1de40*/  @P5 STG.E.U16 desc[UR44][R4.64+0xb2], R10 ;  /* 0x0000b20a04005986 */ /* 0x0001e6000c10152c */
[----:B-1----:R-:W-:Y:S01]  /*1de50*/  F2FP.F16.F32.PACK_AB R9, RZ, R3 ;  /* 0x00000003ff09723e */ /* 0x002fe200000000ff */
[-C--:B------:R-:W-:Y:S01]  /*1de60*/  FMUL R3, R225, R2.reuse ;  /* 0x00000002e1037220 */ /* 0x080fe20000400000 */
[----:B------:R-:W-:Y:S01]  /*1de70*/  PRMT R12, R8, 0x7610, R12 ;  /* 0x00007610080c7816 */ /* 0x000fe2000000000c */
[----:B------:R-:W-:Y:S01]  /*1de80*/  FMUL R8, R224, R2 ;  /* 0x00000002e0087220 */ /* 0x000fe20000400000 */
[----:B------:R1:W-:Y:S01]  /*1de90*/  @P0 STG.E.U16 desc[UR44][R6.64+0xb0], R11 ;  /* 0x0000b00b06000986 */ /* 0x0003e2000c10152c */
[----:B0-----:R-:W-:-:S02]  /*1dea0*/  PRMT R10, R9, 0x7610, R10 ;  /* 0x00007610090a7816 */ /* 0x001fc4000000000a */
[----:B------:R-:W-:Y:S01]  /*1deb0*/  F2FP.F16.F32.PACK_AB R3, RZ, R3 ;  /* 0x00000003ff03723e */ /* 0x000fe200000000ff */
[----:B------:R0:W-:Y:S01]  /*1dec0*/  @P1 STG.E.U16 desc[UR44][R6.64+0xb2], R12 ;  /* 0x0000b20c06001986 */ /* 0x0001e2000c10152c */
[C---:B------:R-:W-:Y:S01]  /*1ded0*/  ISETP.GT.AND P5, PT, R0.reuse, 0x61, P3 ;  /* 0x000000610000780c */ /* 0x040fe20001fa4270 */
[-C--:B------:R-:W-:Y:S01]  /*1dee0*/  FMUL R9, R223, R2.reuse ;  /* 0x00000002df097220 */ /* 0x080fe20000400000 */
[C---:B------:R-:W-:Y:S01]  /*1def0*/  ISETP.GT.AND P1, PT, R0.reuse, 0x60, P2 ;  /* 0x000000600000780c */ /* 0x040fe20001724270 */
[----:B------:R-:W-:Y:S01]  /*1df00*/  @P4 STG.E.U16 desc[UR44][R4.64+0xc0], R10 ;  /* 0x0000c00a04004986 */ /* 0x000fe2000c10152c */
[----:B------:R-:W-:Y:S02]  /*1df10*/  ISETP.GT.AND P4, PT, R0, 0x61, P2 ;  /* 0x000000610000780c */ /* 0x000fe40001784270 */
[----:B-1----:R-:W-:Y:S01]  /*1df20*/  PRMT R11, R3, 0x7610, R11 ;  /* 0x00007610030b7816 */ /* 0x002fe2000000000b */
[----:B------:R-:W-:Y:S01]  /*1df30*/  FMUL R3, R222, R2 ;  /* 0x00000002de037220 */ /* 0x000fe20000400000 */
[----:B------:R-:W-:-:S02]  /*1df40*/  F2FP.F16.F32.PACK_AB R8, RZ, R8 ;  /* 0x00000008ff08723e */ /* 0x000fc400000000ff */
[----:B------:R-:W-:Y:S02]  /*1df50*/  F2FP.F16.F32.PACK_AB R9, RZ, R9 ;  /* 0x00000009ff09723e */ /* 0x000fe400000000ff */
[----:B0-----:R-:W-:Y:S02]  /*1df60*/  PRMT R12, R8, 0x7610, R12 ;  /* 0x00007610080c7816 */ /* 0x001fe4000000000c */
[----:B------:R-:W-:Y:S01]  /*1df70*/  F2FP.F16.F32.PACK_AB R8, RZ, R3 ;  /* 0x00000003ff08723e */ /* 0x000fe200000000ff */
[-C--:B------:R-:W-:Y:S01]  /*1df80*/  FMUL R3, R221, R2.reuse ;  /* 0x00000002dd037220 */ /* 0x080fe20000400000 */
[----:B------:R-:W-:Y:S01]  /*1df90*/  PRMT R13, R9, 0x7610, R13 ;  /* 0x00007610090d7816 */ /* 0x000fe2000000000d */
[----:B------:R0:W-:Y:S01]  /*1dfa0*/  @P5 STG.E.U16 desc[UR44][R4.64+0xc2], R11 ;  /* 0x0000c20b04005986 */ /* 0x0001e2000c10152c */
[----:B------:R-:W-:Y:S02]  /*1dfb0*/  ISETP.GT.AND P0, PT, R0, 0x68, P3 ;  /* 0x000000680000780c */ /* 0x000fe40001f04270 */
[----:B------:R-:W-:Y:S01]  /*1dfc0*/  F2FP.F16.F32.PACK_AB R9, RZ, R3 ;  /* 0x00000003ff09723e */ /* 0x000fe200000000ff */
[----:B------:R1:W-:Y:S01]  /*1dfd0*/  @P1 STG.E.U16 desc[UR44][R6.64+0xc0], R12 ;  /* 0x0000c00c06001986 */ /* 0x0003e2000c10152c */
[----:B------:R-:W-:-:S03]  /*1dfe0*/  FMUL R3, R219, R2 ;  /* 0x00000002db037220 */ /* 0x000fc60000400000 */
[----:B------:R-:W-:Y:S01]  /*1dff0*/  @P4 STG.E.U16 desc[UR44][R6.64+0xc2], R13 ;  /* 0x0000c20d06004986 */ /* 0x000fe2000c10152c */
[----:B------:R-:W-:Y:S02]  /*1e000*/  ISETP.GT.AND P4, PT, R0, 0x69, P3 ;  /* 0x000000690000780c */ /* 0x000fe40001f84270 */
[----:B------:R-:W-:Y:S01]  /*1e010*/  PRMT R14, R8, 0x7610, R14 ;  /* 0x00007610080e7816 */ /* 0x000fe2000000000e */
[-C--:B------:R-:W-:Y:S01]  /*1e020*/  FMUL R8, R220, R2.reuse ;  /* 0x00000002dc087220 */ /* 0x080fe20000400000 */
[----:B------:R-:W-:Y:S02]  /*1e030*/  F2FP.F16.F32.PACK_AB R3, RZ, R3 ;  /* 0x00000003ff03723e */ /* 0x000fe400000000ff */
[----:B------:R-:W-:Y:S01]  /*1e040*/  ISETP.GT.AND P1, PT, R0, 0x68, P2 ;  /* 0x000000680000780c */ /* 0x000fe20001724270 */
[----:B------:R-:W-:Y:S01]  /*1e050*/  @P0 STG.E.U16 desc[UR44][R4.64+0xd0], R14 ;  /* 0x0000d00e04000986 */ /* 0x000fe2000c10152c */
[----:B0-----:R-:W-:Y:S01]  /*1e060*/  PRMT R11, R3, 0x7610, R11 ;  /* 0x00007610030b7816 */ /* 0x001fe2000000000b */
[----:B------:R-:W-:Y:S01]  /*1e070*/  FMUL R3, R217, R2 ;  /* 0x00000002d9037220 */ /* 0x000fe20000400000 */
[----:B------:R-:W-:Y:S01]  /*1e080*/  F2FP.F16.F32.PACK_AB R10, RZ, R8 ;  /* 0x00000008ff0a723e */ /* 0x000fe200000000ff */
[----:B------:R-:W-:Y:S01]  /*1e090*/  FMUL R8, R218, R2 ;  /* 0x00000002da087220 */ /* 0x000fe20000400000 */
[C---:B------:R-:W-:Y:S01]  /*1e0a0*/  ISETP.GT.AND P0, PT, R0.reuse, 0x69, P2 ;  /* 0x000000690000780c */ /* 0x040fe20001704270 */
[----:B------:R0:W-:Y:S01]  /*1e0b0*/  @P4 STG.E.U16 desc[UR44][R4.64+0xd2], R9 ;  /* 0x0000d20904004986 */ /* 0x0001e2000c10152c */
[----:B------:R-:W-:-:S02]  /*1e0c0*/  ISETP.GT.AND P5, PT, R0, 0x70, P3 ;  /* 0x000000700000780c */ /* 0x000fc40001fa4270 */
[----:B------:R-:W-:-:S04]  /*1e0d0*/  F2FP.F16.F32.PACK_AB R8, RZ, R8 ;  /* 0x00000008ff08723e */ /* 0x000fc800000000ff */
[----:B-1----:R-:W-:Y:S02]  /*1e0e0*/  PRMT R12, R8, 0x7610, R12 ;  /* 0x00007610080c7816 */ /* 0x002fe4000000000c */
[----:B0-----:R-:W-:Y:S01]  /*1e0f0*/  F2FP.F16.F32.PACK_AB R9, RZ, R3 ;  /* 0x00000003ff09723e */ /* 0x001fe200000000ff */
[-C--:B------:R-:W-:Y:S01]  /*1e100*/  FMUL R3, R216, R2.reuse ;  /* 0x00000002d8037220 */ /* 0x080fe20000400000 */
[----:B------:R-:W-:Y:S01]  /*1e110*/  FMUL R8, R215, R2 ;  /* 0x00000002d7087220 */ /* 0x000fe20000400000 */
[----:B------:R0:W-:Y:S03]  /*1e120*/  @P1 STG.E.U16 desc[UR44][R6.64+0xd0], R10 ;  /* 0x0000d00a06001986 */ /* 0x0001e6000c10152c */
[----:B------:R-:W-:Y:S01]  /*1e130*/  F2FP.F16.F32.PACK_AB R3, RZ, R3 ;  /* 0x00000003ff03723e */ /* 0x000fe200000000ff */
[----:B------:R1:W-:Y:S01]  /*1e140*/  @P0 STG.E.U16 desc[UR44][R6.64+0xd2], R11 ;  /* 0x0000d20b06000986 */ /* 0x0003e2000c10152c */
[----:B------:R-:W-:-:S02]  /*1e150*/  ISETP.GT.AND P1, PT, R0, 0x70, P2 ;  /* 0x000000700000780c */ /* 0x000fc40001724270 */
[----:B------:R-:W-:Y:S01]  /*1e160*/  F2FP.F16.F32.PACK_AB R8, RZ, R8 ;  /* 0x00000008ff08723e */ /* 0x000fe200000000ff */
[----:B------:R2:W-:Y:S01]  /*1e170*/  @P5 STG.E.U16 desc[UR44][R4.64+0xe0], R12 ;  /* 0x0000e00c04005986 */ /* 0x0005e2000c10152c */
[----:B0-----:R-:W-:Y:S01]  /*1e180*/  PRMT R10, R9, 0x7610, R10 ;  /* 0x00007610090a7816 */ /* 0x001fe2000000000a */
[-C--:B------:R-:W-:Y:S01]  /*1e190*/  FMUL R9, R214, R2.reuse ;  /* 0x00000002d6097220 */ /* 0x080fe20000400000 */
[----:B-1----:R-:W-:Y:S01]  /*1e1a0*/  PRMT R11, R3, 0x7610, R11 ;  /* 0x00007610030b7816 */ /* 0x002fe2000000000b */
[----:B------:R-:W-:-:S03]  /*1e1b0*/  FMUL R3, R213, R2 ;  /* 0x00000002d5037220 */ /* 0x000fc60000400000 */
[----:B------:R-:W-:Y:S02]  /*1e1c0*/  F2FP.F16.F32.PACK_AB R9, RZ, R9 ;  /* 0x00000009ff09723e */ /* 0x000fe400000000ff */
[----:B--2---:R-:W-:Y:S02]  /*1e1d0*/  PRMT R12, R8, 0x7610, R12 ;  /* 0x00007610080c7816 */ /* 0x004fe4000000000c */
[----:B------:R-:W-:Y:S01]  /*1e1e0*/  F2FP.F16.F32.PACK_AB R8, RZ, R3 ;  /* 0x00000003ff08723e */ /* 0x000fe200000000ff */
[----:B------:R-:W-:Y:S01]  /*1e1f0*/  FMUL R3, R212, R2 ;  /* 0x00000002d4037220 */ /* 0x000fe20000400000 */
[C---:B------:R-:W-:Y:S02]  /*1e200*/  ISETP.GT.AND P4, PT, R0.reuse, 0x71, P2 ;  /* 0x000000710000780c */ /* 0x040fe40001784270 */
[----:B------:R-:W-:Y:S01]  /*1e210*/  ISETP.GT.AND P5, PT, R0, 0x78, P3 ;  /* 0x000000780000780c */ /* 0x000fe20001fa4270 */
[----:B------:R0:W-:Y:S01]  /*1e220*/  @P6 STG.E.U16 desc[UR44][R4.64+0xe2], R10 ;  /* 0x0000e20a04006986 */ /* 0x0001e2000c10152c */
[----:B------:R-:W-:-:S02]  /*1e230*/  PRMT R13, R9, 0x7610, R13 ;  /* 0x00007610090d7816 */ /* 0x000fc4000000000d */
[----:B------:R-:W-:Y:S01]  /*1e240*/  F2FP.F16.F32.PACK_AB R9, RZ, R3 ;  /* 0x00000003ff09723e */ /* 0x000fe200000000ff */
[----:B------:R1:W-:Y:S01]  /*1e250*/  @P1 STG.E.U16 desc[UR44][R6.64+0xe0], R11 ;  /* 0x0000e00b06001986 */ /* 0x0003e2000c10152c */
[----:B------:R-:W-:Y:S01]  /*1e260*/  ISETP.GT.AND P0, PT, R0, 0x79, P3 ;  /* 0x000000790000780c */ /* 0x000fe20001f04270 */
[-C--:B------:R-:W-:Y:S01]  /*1e270*/  FMUL R3, R210, R2.reuse ;  /* 0x00000002d2037220 */ /* 0x080fe20000400000 */
[----:B------:R-:W-:Y:S02]  /*1e280*/  ISETP.GT.AND P1, PT, R0, 0x78, P2 ;  /* 0x000000780000780c */ /* 0x000fe40001724270 */
[----:B------:R-:W-:Y:S01]  /*1e290*/  PRMT R14, R8, 0x7610, R14 ;  /* 0x00007610080e7816 */ /* 0x000fe2000000000e */
[----:B------:R-:W-:Y:S01]  /*1e2a0*/  FMUL R8, R211, R2 ;  /* 0x00000002d3087220 */ /* 0x000fe20000400000 */
[----:B------:R-:W-:Y:S01]  /*1e2b0*/  F2FP.F16.F32.PACK_AB R3, RZ, R3 ;  /* 0x00000003ff03723e */ /* 0x000fe200000000ff */
[----:B------:R2:W-:Y:S01]  /*1e2c0*/  @P4 STG.E.U16 desc[UR44][R6.64+0xe2], R12 ;  /* 0x0000e20c06004986 */ /* 0x0005e2000c10152c */
[----:B------:R-:W-:-:S02]  /*1e2d0*/  ISETP.GT.AND P4, PT, R0, 0x79, P2 ;  /* 0x000000790000780c */ /* 0x000fc40001784270 */
[----:B0-----:R-:W-:Y:S01]  /*1e2e0*/  F2FP.F16.F32.PACK_AB R10, RZ, R8 ;  /* 0x00000008ff0a723e */ /* 0x001fe200000000ff */
[----:B------:R-:W-:Y:S01]  /*1e2f0*/  @P5 STG.E.U16 desc[UR44][R4.64+0xf0], R13 ;  /* 0x0000f00d04005986 */ /* 0x000fe2000c10152c */
[----:B-1----:R-:W-:Y:S01]  /*1e300*/  PRMT R11, R3, 0x7610, R11 ;  /* 0x00007610030b7816 */ /* 0x002fe2000000000b */
[-C--:B------:R-:W-:Y:S01]  /*1e310*/  FMUL R3, R208, R2.reuse ;  /* 0x00000002d0037220 */ /* 0x080fe20000400000 */
[----:B------:R-:W-:Y:S01]  /*1e320*/  FMUL R8, R209, R2 ;  /* 0x00000002d1087220 */ /* 0x000fe20000400000 */
[C---:B------:R-:W-:Y:S01]  /*1e330*/  ISETP.GT.AND P5, PT, R0.reuse, 0x80, P3 ;  /* 0x000000800000780c */ /* 0x040fe20001fa4270 */
[----:B------:R-:W-:Y:S01]  /*1e340*/  @P0 STG.E.U16 desc[UR44][R4.64+0xf2], R14 ;  /* 0x0000f20e04000986 */ /* 0x000fe2000c10152c */
[----:B------:R-:W-:-:S03]  /*1e350*/  ISETP.GT.AND P6, PT, R0, 0x81, P3 ;  /* 0x000000810000780c */ /* 0x000fc60001fc4270 */
[----:B------:R0:W-:Y:S01]  /*1e360*/  @P1 STG.E.U16 desc[UR44][R6.64+0xf0], R9 ;  /* 0x0000f00906001986 */ /* 0x0001e2000c10152c */
[----:B------:R-:W-:-:S04]  /*1e370*/  F2FP.F16.F32.PACK_AB R8, RZ, R8 ;  /* 0x00000008ff08723e */ /* 0x000fc800000000ff */
[----:B--2---:R-:W-:Y:S01]  /*1e380*/  PRMT R12, R8, 0x7610, R12 ;  /* 0x00007610080c7816 */ /* 0x004fe2000000000c */
[-C--:B------:R-:W-:Y:S01]  /*1e390*/  FMUL R8, R206, R2.reuse ;  /* 0x00000002ce087220 */ /* 0x080fe20000400000 */
[----:B0-----:R-:W-:Y:S01]  /*1e3a0*/  F2FP.F16.F32.PACK_AB R9, RZ, R3 ;  /* 0x00000003ff09723e */ /* 0x001fe200000000ff */
[----:B------:R-:W-:Y:S01]  /*1e3b0*/  FMUL R3, R207, R2 ;  /* 0x00000002cf037220 */ /* 0x000fe20000400000 */
[----:B------:R0:W-:Y:S01]  /*1e3c0*/  @P4 STG.E.U16 desc[UR44][R6.64+0xf2], R10 ;  /* 0x0000f20a06004986 */ /* 0x0001e2000c10152c */
[----:B------:R-:W-:-:S03]  /*1e3d0*/  ISETP.GT.AND P0, PT, R0, 0x80, P2 ;  /* 0x000000800000780c */ /* 0x000fc60001704270 */
[----:B------:R-:W-:Y:S01]  /*1e3e0*/  F2FP.F16.F32.PACK_AB R3, RZ, R3 ;  /* 0x00000003ff03723e */ /* 0x000fe200000000ff */
[----:B------:R1:W-:Y:S01]  /*1e3f0*/  @P5 STG.E.U16 desc[UR44][R4.64+0x100], R11 ;  /* 0x0001000b04005986 */ /* 0x0003e2000c10152c */
[----:B------:R-:W-:Y:S02]  /*1e400*/  ISETP.GT.AND P1, PT, R0, 0x81, P2 ;  /* 0x000000810000780c */ /* 0x000fe40001724270 */
[----:B------:R-:W-:Y:S01]  /*1e410*/  F2FP.F16.F32.PACK_AB R8, RZ, R8 ;  /* 0x00000008ff08723e */ /* 0x000fe200000000ff */
[----:B------:R2:W-:Y:S01]  /*1e420*/  @P6 STG.E.U16 desc[UR44][R4.64+0x102], R12 ;  /* 0x0001020c04006986 */ /* 0x0005e2000c10152c */
[----:B0-----:R-:W-:Y:S01]  /*1e430*/  PRMT R10, R9, 0x7610, R10 ;  /* 0x00007610090a7816 */ /* 0x001fe2000000000a */
[-C--:B------:R-:W-:Y:S01]  /*1e440*/  FMUL R9, R205, R2.reuse ;  /* 0x00000002cd097220 */ /* 0x080fe20000400000 */
[----:B-1----:R-:W-:Y:S01]  /*1e450*/  PRMT R11, R3, 0x7610, R11 ;  /* 0x00007610030b7816 */ /* 0x002fe2000000000b */
[----:B------:R-:W-:Y:S01]  /*1e460*/  FMUL R3, R204, R2 ;  /* 0x00000002cc037220 */ /* 0x000fe20000400000 */
[----:B------:R-:W-:-:S02]  /*1e470*/  ISETP.GT.AND P4, PT, R0, 0x88, P3 ;  /* 0x000000880000780c */ /* 0x000fc40001f84270 */
[----:B--2---:R-:W-:Y:S02]  /*1e480*/  PRMT R12, R8, 0x7610, R12 ;  /* 0x00007610080c7816 */ /* 0x004fe4000000000c */
[----:B------:R-:W-:Y:S01]  /*1e490*/  F2FP.F16.F32.PACK_AB R8, RZ, R3 ;  /* 0x00000003ff08723e */ /* 0x000fe200000000ff */
[-C--:B------:R-:W-:Y:S01]  /*1e4a0*/  FMUL R3, R203, R2.reuse ;  /* 0x00000002cb037220 */ /* 0x080fe20000400000 */
[----:B------:R-:W-:Y:S02]  /*1e4b0*/  F2FP.F16.F32.PACK_AB R9, RZ, R9 ;  /* 0x00000009ff09723e */ /* 0x000fe400000000ff */
[C---:B------:R-:W-:Y:S01]  /*1e4c0*/  ISETP.GT.AND P5, PT, R0.reuse, 0x89, P3 ;  /* 0x000000890000780c */ /* 0x040fe20001fa4270 */
[----:B------:R0:W-:Y:S01]  /*1e4d0*/  @P0 STG.E.U16 desc[UR44][R6.64+0x100], R10 ;  /* 0x0001000a06000986 */ /* 0x0001e2000c10152c */
[----:B------:R-:W-:Y:S02]  /*1e4e0*/  PRMT R13, R9, 0x7610, R13 ;  /* 0x00007610090d7816 */ /* 0x000fe4000000000d */
[----:B------:R-:W-:Y:S01]  /*1e4f0*/  F2FP.F16.F32.PACK_AB R9, RZ, R3 ;  /* 0x00000003ff09723e */ /* 0x000fe200000000ff */
[----:B------:R1:W-:Y:S01]  /*1e500*/  @P1 STG.E.U16 desc[UR44][R6.64+0x102], R11 ;  /* 0x0001020b06001986 */ /* 0x0003e2000c10152c */
[C---:B------:R-:W-:Y:S01]  /*1e510*/  ISETP.GT.AND P0, PT, R0.reuse, 0x88, P2 ;  /* 0x000000880000780c */ /* 0x040fe20001704270 */
[----:B------:R-:W-:Y:S01]  /*1e520*/  FMUL R3, R201, R2 ;  /* 0x00000002c9037220 */ /* 0x000fe20000400000 */
[----:B------:R-:W-:-:S02]  /*1e530*/  ISETP.GT.AND P1, PT, R0, 0x89, P2 ;  /* 0x000000890000780c */ /* 0x000fc40001724270 */
[----:B------:R-:W-:Y:S01]  /*1e540*/  PRMT R14, R8, 0x7610, R14 ;  /* 0x00007610080e7816 */ /* 0x000fe2000000000e */
[----:B------:R-:W-:Y:S01]  /*1e550*/  FMUL R8, R202, R2 ;  /* 0x00000002ca087220 */ /* 0x000fe20000400000 */
[----:B------:R-:W-:Y:S01]  /*1e560*/  F2FP.F16.F32.PACK_AB R3, RZ, R3 ;  /* 0x00000003ff03723e */ /* 0x000fe200000000ff */
[----:B------:R2:W-:Y:S01]  /*1e570*/  @P4 STG.E.U16 desc[UR44][R4.64+0x110], R12 ;  /* 0x0001100c04004986 */ /* 0x0005e2000c10152c */
[----:B------:R-:W-:Y:S02]  /*1e580*/  ISETP.GT.AND P4, PT, R0, 0x90, P3 ;  /* 0x000000900000780c */ /* 0x000fe40001f84270 */
        /* <DEDUP_REMOVED lines=9> */
[----:B------:R-:W-:Y:S02]  /*1e620*/  F2FP.F16.F32.PACK_AB R8, RZ, R8 ;  /* 0x00000008ff08723e */ /* 0x000fe400000000ff */
[----:B------:R-:W-:Y:S01]  /*1e630*/  ISETP.GT.AND P1, PT, R0, 0x91, P2 ;  /* 0x000000910000780c */ /* 0x000fe20001724270 */
[----:B------:R1:W-:Y:S01]  /*1e640*/  @P4 STG.E.U16 desc[UR44][R4.64+0x120], R10 ;  /* 0x0001200a04004986 */ /* 0x0003e2000c10152c */
[----:B--2---:R-:W-:Y:S01]  /*1e650*/  PRMT R12, R8, 0x7610, R12 ;  /* 0x00007610080c7816 */ /* 0x004fe2000000000c */
[-C--:B------:R-:W-:Y:S01]  /*1e660*/  FMUL R8, R197, R2.reuse ;  /* 0x00000002c5087220 */ /* 0x080fe20000400000 */
[----:B0-----:R-:W-:Y:S01]  /*1e670*/  F2FP.F16.F32.PACK_AB R9, RZ, R3 ;  /* 0x00000003ff09723e */ /* 0x001fe200000000ff */
[----:B------:R-:W-:Y:S01]  /*1e680*/  FMUL R3, R198, R2 ;  /* 0x00000002c6037220 */ /* 0x000fe20000400000 */
[----:B------:R-:W-:Y:S01]  /*1e690*/  ISETP.GT.AND P4, PT, R0, 0x98, P3 ;  /* 0x000000980000780c */ /* 0x000fe20001f84270 */
[----:B------:R0:W-:Y:S03]  /*1e6a0*/  @P5 STG.E.U16 desc[UR44][R4.64+0x122], R11 ;  /* 0x0001220b04005986 */ /* 0x0001e6000c10152c */
[----:B------:R-:W-:-:S02]  /*1e6b0*/  F2FP.F16.F32.PACK_AB R3, RZ, R3 ;  /* 0x00000003ff03723e */ /* 0x000fc400000000ff */
[----:B-1----:R-:W-:Y:S01]  /*1e6c0*/  PRMT R10, R9, 0x7610, R10 ;  /* 0x00007610090a7816 */ /* 0x002fe2000000000a */
[----:B------:R-:W-:Y:S01]  /*1e6d0*/  FMUL R9, R196, R2 ;  /* 0x00000002c4097220 */ /* 0x000fe20000400000 */
[----:B------:R-:W-:Y:S01]  /*1e6e0*/  F2FP.F16.F32.PACK_AB R8, RZ, R8 ;  /* 0x00000008ff08723e */ /* 0x000fe200000000ff */
[----:B------:R1:W-:Y:S01]  /*1e6f0*/  @P0 STG.E.U16 desc[UR44][R6.64+0x120], R12 ;  /* 0x0001200c06000986 */ /* 0x0003e2000c10152c */
[----:B0-----:R-:W-:Y:S01]  /*1e700*/  PRMT R11, R3, 0x7610, R11 ;  /* 0x00007610030b7816 */ /* 0x001fe2000000000b */
[----:B------:R-:W-:Y:S01]  /*1e710*/  FMUL R3, R195, R2 ;  /* 0x00000002c3037220 */ /* 0x000fe20000400000 */
[C---:B------:R-:W-:Y:S01]  /*1e720*/  ISETP.GT.AND P5, PT, R0.reuse, 0x99, P3 ;  /* 0x000000990000780c */ /* 0x040fe20001fa4270 */
[----:B------:R0:W-:Y:S01]  /*1e730*/  @P1 STG.E.U16 desc[UR44][R6.64+0x122], R10 ;  /* 0x0001220a06001986 */ /* 0x0001e2000c10152c */
[----:B------:R-:W-:Y:S02]  /*1e740*/  ISETP.GT.AND P1, PT, R0, 0x98, P2 ;  /* 0x000000980000780c */ /* 0x000fe40001724270 */
[----:B------:R-:W-:-:S02]  /*1e750*/  F2FP.F16.F32.PACK_AB R9, RZ, R9 ;  /* 0x00000009ff09723e */ /* 0x000fc400000000ff */
[----:B-1----:R-:W-:Y:S02]  /*1e760*/  PRMT R12, R8, 0x7610, R12 ;  /* 0x00007610080c7816 */ /* 0x002fe4000000000c */
[----:B------:R-:W-:Y:S01]  /*1e770*/  F2FP.F16.F32.PACK_AB R8, RZ, R3 ;  /* 0x00000003ff08723e */ /* 0x000fe200000000ff */
[-C--:B------:R-:W-:Y:S01]  /*1e780*/  FMUL R3, R194, R2.reuse ;  /* 0x00000002c2037220 */ /* 0x080fe20000400000 */
[C---:B------:R-:W-:Y:S01]  /*1e790*/  ISETP.GT.AND P0, PT, R0.reuse, 0x99, P2 ;  /* 0x000000990000780c */ /* 0x040fe20001704270 */
[----:B------:R1:W-:Y:S01]  /*1e7a0*/  @P4 STG.E.U16 desc[UR44][R4.64+0x130], R11 ;  /* 0x0001300b04004986 */ /* 0x0003e2000c10152c */
[----:B------:R-:W-:Y:S02]  /*1e7b0*/  ISETP.GT.AND P4, PT, R0, 0xa0, P3 ;  /* 0x000000a00000780c */ /* 0x000fe40001f84270 */
[----:B------:R-:W-:Y:S02]  /*1e7c0*/  PRMT R13, R9, 0x7610, R13 ;  /* 0x00007610090d7816 */ /* 0x000fe4000000000d */
[----:B------:R-:W-:Y:S01]  /*1e7d0*/  F2FP.F16.F32.PACK_AB R9, RZ, R3 ;  /* 0x00000003ff09723e */ /* 0x000fe200000000ff */
[-C--:B------:R-:W-:Y:S01]  /*1e7e0*/  FMUL R3, R192, R2.reuse ;  /* 0x00000002c0037220 */ /* 0x080fe20000400000 */
[----:B------:R-:W-:Y:S01]  /*1e7f0*/  PRMT R14, R8, 0x7610, R14 ;  /* 0x00007610080e7816 */ /* 0x000fe2000000000e */
[----:B------:R-:W-:Y:S01]  /*1e800*/  FMUL R8, R193, R2 ;  /* 0x00000002c1087220 */ /* 0x000fe20000400000 */
[----:B------:R2:W-:Y:S01]  /*1e810*/  @P5 STG.E.U16 desc[UR44][R4.64+0x132], R12 ;  /* 0x0001320c04005986 */ /* 0x0005e2000c10152c */
[----:B------:R-:W-:-:S02]  /*1e820*/  ISETP.GT.AND P5, PT, R0, 0xa1, P3 ;  /* 0x000000a10000780c */ /* 0x000fc40001fa4270 */
[----:B------:R-:W-:Y:S01]  /*1e830*/  F2FP.F16.F32.PACK_AB R3, RZ, R3 ;  /* 0x00000003ff03723e */ /* 0x000fe200000000ff */
[----:B------:R-:W-:Y:S01]  /*1e840*/  @P1 STG.E.U16 desc[UR44][R6.64+0x130], R13 ;  /* 0x0001300d06001986 */ /* 0x000fe2000c10152c */
[----:B0-----:R-:W-:Y:S01]  /*1e850*/  F2FP.F16.F32.PACK_AB R10, RZ, R8 ;  /* 0x00000008ff0a723e */ /* 0x001fe200000000ff */
[-C--:B------:R-:W-:Y:S01]  /*1e860*/  FMUL R8, R191, R2.reuse ;  /* 0x00000002bf087220 */ /* 0x080fe20000400000 */
[----:B-1----:R-:W-:Y:S01]  /*1e870*/  PRMT R11, R3, 0x7610, R11 ;  /* 0x00007610030b7816 */ /* 0x002fe2000000000b */
[----:B------:R-:W-:Y:S01]  /*1e880*/  @P0 STG.E.U16 desc[UR44][R6.64+0x132], R14 ;  /* 0x0001320e06000986 */ /* 0x000fe2000c10152c */
[----:B------:R-:W-:Y:S01]  /*1e890*/  ISETP.GT.AND P0, PT, R0, 0xa0, P2 ;  /* 0x000000a00000780c */ /* 0x000fe20001704270 */
[----:B------:R-:W-:Y:S01]  /*1e8a0*/  FMUL R3, R190, R2 ;  /* 0x00000002be037220 */ /* 0x000fe20000400000 */
[C---:B------:R-:W-:Y:S01]  /*1e8b0*/  ISETP.GT.AND P1, PT, R0.reuse, 0xa1, P2 ;  /* 0x000000a10000780c */ /* 0x040fe20001724270 */
[----:B------:R0:W-:Y:S01]  /*1e8c0*/  @P4 STG.E.U16 desc[UR44][R4.64+0x140], R9 ;  /* 0x0001400904004986 */ /* 0x0001e2000c10152c */
[----:B------:R-:W-:-:S02]  /*1e8d0*/  ISETP.GT.AND P4, PT, R0, 0xa8, P3 ;  /* 0x000000a80000780c */ /* 0x000fc40001f84270 */
[----:B------:R-:W-:Y:S01]  /*1e8e0*/  F2FP.F16.F32.PACK_AB R8, RZ, R8 ;  /* 0x00000008ff08723e */ /* 0x000fe200000000ff */
[----:B------:R1:W-:Y:S03]  /*1e8f0*/  @P5 STG.E.U16 desc[UR44][R4.64+0x142], R10 ;  /* 0x0001420a04005986 */ /* 0x0003e6000c10152c */
[----:B--2---:R-:W-:Y:S02]  /*1e900*/  PRMT R12, R8, 0x7610, R12 ;  /* 0x00007610080c7816 */ /* 0x004fe4000000000c */
[----:B0-----:R-:W-:Y:S01]  /*1e910*/  F2FP.F16.F32.PACK_AB R9, RZ, R3 ;  /* 0x00000003ff09723e */ /* 0x001fe200000000ff */
[-C--:B------:R-:W-:Y:S01]  /*1e920*/  FMUL R3, R189, R2.reuse ;  /* 0x00000002bd037220 */ /* 0x080fe20000400000 */
[-C--:B------:R-:W-:Y:S02]  /*1e930*/  FMUL R8, R188, R2.reuse ;  /* 0x00000002bc087220 */ /* 0x080fe40000400000 */
[----:B-1----:R-:W-:Y:S01]  /*1e940*/  PRMT R10, R9, 0x7610, R10 ;  /* 0x00007610090a7816 */ /* 0x002fe2000000000a */
[----:B------:R0:W-:Y:S01]  /*1e950*/  @P0 STG.E.U16 desc[UR44][R6.64+0x140], R11 ;  /* 0x0001400b06000986 */ /* 0x0001e2000c10152c */
[----:B------:R-:W-:Y:S01]  /*1e960*/  F2FP.F16.F32.PACK_AB R3, RZ, R3 ;  /* 0x00000003ff03723e */ /* 0x000fe200000000ff */
[----:B------:R-:W-:Y:S01]  /*1e970*/  FMUL R9, R187, R2 ;  /* 0x00000002bb097220 */ /* 0x000fe20000400000 */
[C---:B------:R-:W-:Y:S01]  /*1e980*/  ISETP.GT.AND P5, PT, R0.reuse, 0xa9, P3 ;  /* 0x000000a90000780c */ /* 0x040fe20001fa4270 */
[----:B------:R1:W-:Y:S01]  /*1e990*/  @P1 STG.E.U16 desc[UR44][R6.64+0x142], R12 ;  /* 0x0001420c06001986 */ /* 0x0003e2000c10152c */
[----:B------:R-:W-:-:S03]  /*1e9a0*/  ISETP.GT.AND P1, PT, R0, 0xa8, P2 ;  /* 0x000000a80000780c */ /* 0x000fc60001724270 */
[----:B------:R-:W-:Y:S01]  /*1e9b0*/  @P4 STG.E.U16 desc[UR44][R4.64+0x150], R10 ;  /* 0x0001500a04004986 */ /* 0x000fe2000c10152c */
[----:B------:R-:W-:Y:S02]  /*1e9c0*/  ISETP.GT.AND P4, PT, R0, 0xa9, P2 ;  /* 0x000000a90000780c */ /* 0x000fe40001784270 */
[----:B------:R-:W-:Y:S02]  /*1e9d0*/  F2FP.F16.F32.PACK_AB R8, RZ, R8 ;  /* 0x00000008ff08723e */ /* 0x000fe400000000ff */
[----:B0-----:R-:W-:Y:S01]  /*1e9e0*/  PRMT R11, R3, 0x7610, R11 ;  /* 0x00007610030b7816 */ /* 0x001fe2000000000b */
[-C--:B------:R-:W-:Y:S01]  /*1e9f0*/  FMUL R3, R186, R2.reuse ;  /* 0x00000002ba037220 */ /* 0x080fe20000400000 */
[----:B------:R-:W-:Y:S02]  /*1ea00*/  F2FP.F16.F32.PACK_AB R9, RZ, R9 ;  /* 0x00000009ff09723e */ /* 0x000fe400000000ff */
[----:B-1----:R-:W-:Y:S02]  /*1ea10*/  PRMT R12, R8, 0x7610, R12 ;  /* 0x00007610080c7816 */ /* 0x002fe4000000000c */
[----:B------:R-:W-:Y:S01]  /*1ea20*/  F2FP.F16.F32.PACK_AB R8, RZ, R3 ;  /* 0x00000003ff08723e */ /* 0x000fe200000000ff */
[----:B------:R-:W-:Y:S01]  /*1ea30*/  FMUL R3, R185, R2 ;  /* 0x00000002b9037220 */ /* 0x000fe20000400000 */
[----:B------:R-:W-:Y:S01]  /*1ea40*/  PRMT R13, R9, 0x7610, R13 ;  /* 0x00007610090d7816 */ /* 0x000fe2000000000d */
[----:B------:R0:W-:Y:S01]  /*1ea50*/  @P5 STG.E.U16 desc[UR44][R4.64+0x152], R11 ;  /* 0x0001520b04005986 */ /* 0x0001e2000c10152c */
[----:B------:R-:W-:-:S02]  /*1ea60*/  ISETP.GT.AND P0, PT, R0, 0xb0, P3 ;  /* 0x000000b00000780c */ /* 0x000fc40001f04270 */
        /* <DEDUP_REMOVED lines=26> */
[----:B------:R-:W-:Y:S02]  /*1ec10*/  ISETP.GT.AND P1, PT, R0, 0xb8, P2 ;  /* 0x000000b80000780c */ /* 0x000fe40001724270 */
[----:B------:R-:W-:Y:S02]  /*1ec20*/  F2FP.F16.F32.PACK_AB R8, RZ, R8 ;  /* 0x00000008ff08723e */ /* 0x000fe400000000ff */
[----:B0-----:R-:W-:Y:S01]  /*1ec30*/  PRMT R10, R9, 0x7610, R10 ;  /* 0x00007610090a7816 */ /* 0x001fe2000000000a */
[-C--:B------:R-:W-:Y:S01]  /*1ec40*/  FMUL R9, R178, R2.reuse ;  /* 0x00000002b2097220 */ /* 0x080fe20000400000 */
[----:B-1----:R-:W-:Y:S01]  /*1ec50*/  PRMT R11, R3, 0x7610, R11 ;  /* 0x00007610030b7816 */ /* 0x002fe2000000000b */
[----:B------:R-:W-:Y:S01]  /*1ec60*/  FMUL R3, R177, R2 ;  /* 0x00000002b1037220 */ /* 0x000fe20000400000 */
[----:B------:R0:W-:Y:S02]  /*1ec70*/  @P5 STG.E.U16 desc[UR44][R4.64+0x170], R12 ;  /* 0x0001700c04005986 */ /* 0x0001e4000c10152c */
[----:B------:R-:W-:-:S02]  /*1ec80*/  F2FP.F16.F32.PACK_AB R9, RZ, R9 ;  /* 0x00000009ff09723e */ /* 0x000fc400000000ff */
[C---:B------:R-:W-:Y:S02]  /*1ec90*/  ISETP.GT.AND P4, PT, R0.reuse, 0xb9, P2 ;  /* 0x000000b90000780c */ /* 0x040fe40001784270 */
[----:B------:R-:W-:Y:S02]  /*1eca0*/  ISETP.GT.AND P5, PT, R0, 0xc0, P3 ;  /* 0x000000c00000780c */ /* 0x000fe40001fa4270 */
[----:B0-----:R-:W-:Y:S02]  /*1ecb0*/  PRMT R12, R8, 0x7610, R12 ;  /* 0x00007610080c7816 */ /* 0x001fe4000000000c */
[----:B------:R-:W-:Y:S01]  /*1ecc0*/  F2FP.F16.F32.PACK_AB R8, RZ, R3 ;  /* 0x00000003ff08723e */ /* 0x000fe200000000ff */
[----:B------:R-:W-:Y:S01]  /*1ecd0*/  FMUL R3, R176, R2 ;  /* 0x00000002b0037220 */ /* 0x000fe20000400000 */
[----:B------:R-:W-:Y:S01]  /*1ece0*/  PRMT R13, R9, 0x7610, R13 ;  /* 0x00007610090d7816 */ /* 0x000fe2000000000d */
[----:B------:R0:W-:Y:S01]  /*1ecf0*/  @P6 STG.E.U16 desc[UR44][R4.64+0x172], R10 ;  /* 0x0001720a04006986 */ /* 0x0001e2000c10152c */
[----:B------:R-:W-:-:S02]  /*1ed00*/  ISETP.GT.AND P0, PT, R0, 0xc1, P3 ;  /* 0x000000c10000780c */ /* 0x000fc40001f04270 */
[----:B------:R-:W-:Y:S01]  /*1ed10*/  F2FP.F16.F32.PACK_AB R9, RZ, R3 ;  /* 0x00000003ff09723e */ /* 0x000fe200000000ff */
[----:B------:R1:W-:Y:S01]  /*1ed20*/  @P1 STG.E.U16 desc[UR44][R6.64+0x170], R11 ;  /* 0x0001700b06001986 */ /* 0x0003e2000c10152c */
[-C--:B------:R-:W-:Y:S01]  /*1ed30*/  FMUL R3, R174, R2.reuse ;  /* 0x00000002ae037220 */ /* 0x080fe20000400000 */
[----:B------:R-:W-:Y:S02]  /*1ed40*/  ISETP.GT.AND P1, PT, R0, 0xc0, P2 ;  /* 0x000000c00000780c */ /* 0x000fe40001724270 */
        /* <DEDUP_REMOVED lines=40> */
[C---:B------:R-:W-:Y:S01]  /*1efd0*/  ISETP.GT.AND P0, PT, R0.reuse, 0xd0, P2 ;  /* 0x000000d00000780c */ /* 0x040fe20001704270 */
        /* <DEDUP_REMOVED lines=11> */
[----:B------:R-:W-:Y:S01]  /*1f090*/  ISETP.GT.AND P5, PT, R0, 0xd9, P3 ;  /* 0x000000d90000780c */ /* 0x000fe20001fa4270 */
[----:B------:R-:W-:Y:S01]  /*1f0a0*/  FMUL R8, R164, R2 ;  /* 0x00000002a4087220 */ /* 0x000fe20000400000 */
[----:B------:R-:W-:Y:S01]  /*1f0b0*/  @P0 STG.E.U16 desc[UR44][R6.64+0x1a0], R14 ;  /* 0x0001a00e06000986 */ /* 0x000fe2000c10152c */
[----:B------:R-:W-:-:S03]  /*1f0c0*/  ISETP.GT.AND P0, PT, R0, 0xd8, P2 ;  /* 0x000000d80000780c */ /* 0x000fc60001704270 */
[----:B------:R0:W-:Y:S01]  /*1f0d0*/  @P1 STG.E.U16 desc[UR44][R6.64+0x1a2], R9 ;  /* 0x0001a20906001986 */ /* 0x0001e2000c10152c */
[----:B------:R-:W-:Y:S02]  /*1f0e0*/  F2FP.F16.F32.PACK_AB R8, RZ, R8 ;  /* 0x00000008ff08723e */ /* 0x000fe400000000ff */
[----:B------:R-:W-:Y:S02]  /*1f0f0*/  ISETP.GT.AND P1, PT, R0, 0xd9, P2 ;  /* 0x000000d90000780c */ /* 0x000fe40001724270 */
        /* <DEDUP_REMOVED lines=16> */
[----:B------:R1:W-:Y:S01]  /*1f200*/  @P1 STG.E.U16 desc[UR44][R6.64+0x1b2], R10 ;  /* 0x0001b20a06001986 */ /* 0x0003e2000c10152c */
[C---:B------:R-:W-:Y:S02]  /*1f210*/  ISETP.GT.AND P1, PT, R0.reuse, 0xe0, P2 ;  /* 0x000000e00000780c */ /* 0x040fe40001724270 */
[----:B------:R-:W-:Y:S02]  /*1f220*/  ISETP.GT.AND P0, PT, R0, 0xe1, P2 ;  /* 0x000000e10000780c */ /* 0x000fe40001704270 */
[----:B0-----:R-:W-:Y:S02]  /*1f230*/  PRMT R12, R8, 0x7610, R12 ;  /* 0x00007610080c7816 */ /* 0x001fe4000000000c */
[----:B------:R-:W-:Y:S01]  /*1f240*/  F2FP.F16.F32.PACK_AB R8, RZ, R3 ;  /* 0x00000003ff08723e */ /* 0x000fe200000000ff */
[----:B------:R-:W-:Y:S01]  /*1f250*/  FMUL R3, R157, R2 ;  /* 0x000000029d037220 */ /* 0x000fe20000400000 */
[----:B------:R0:W-:Y:S01]  /*1f260*/  @P4 STG.E.U16 desc[UR44][R4.64+0x1c0], R11 ;  /* 0x0001c00b04004986 */ /* 0x0001e2000c10152c */
[----:B-1----:R-:W-:-:S02]  /*1f270*/  PRMT R10, R9, 0x7610, R10 ;  /* 0x00007610090a7816 */ /* 0x002fc4000000000a */
[----:B------:R-:W-:Y:S01]  /*1f280*/  PRMT R13, R8, 0x7610, R13 ;  /* 0x00007610080d7816 */ /* 0x000fe2000000000d */
[----:B------:R-:W-:Y:S01]  /*1f290*/  @P5 STG.E.U16 desc[UR44][R4.64+0x1c2], R12 ;  /* 0x0001c20c04005986 */ /* 0x000fe2000c10152c */
[-C--:B------:R-:W-:Y:S01]  /*1f2a0*/  FMUL R8, R156, R2.reuse ;  /* 0x000000029c087220 */ /* 0x080fe20000400000 */
[C---:B------:R-:W-:Y:S02]  /*1f2b0*/  ISETP.GT.AND P4, PT, R0.reuse, 0xe8, P3 ;  /* 0x000000e80000780c */ /* 0x040fe40001f84270 */
[----:B------:R-:W-:Y:S01]  /*1f2c0*/  F2FP.F16.F32.PACK_AB R9, RZ, R3 ;  /* 0x00000003ff09723e */ /* 0x000fe200000000ff */
[----:B------:R-:W-:Y:S01]  /*1f2d0*/  FMUL R3, R155, R2 ;  /* 0x000000029b037220 */ /* 0x000fe20000400000 */
[C---:B------:R-:W-:Y:S02]  /*1f2e0*/  ISETP.GT.AND P5, PT, R0.reuse, 0xe9, P3 ;  /* 0x000000e90000780c */ /* 0x040fe40001fa4270 */
[----:B------:R-:W-:Y:S02]  /*1f2f0*/  ISETP.GT.AND P6, PT, R0, 0xe8, P2 ;  /* 0x000000e80000780c */ /* 0x000fe400017c4270 */
[----:B------:R-:W-:Y:S01]  /*1f300*/  F2FP.F16.F32.PACK_AB R8, RZ, R8 ;  /* 0x00000008ff08723e */ /* 0x000fe200000000ff */
[----:B------:R1:W-:Y:S01]  /*1f310*/  @P1 STG.E.U16 desc[UR44][R6.64+0x1c0], R10 ;  /* 0x0001c00a06001986 */ /* 0x0003e2000c10152c */
[----:B------:R-:W-:-:S02]  /*1f320*/  F2FP.F16.F32.PACK_AB R3, RZ, R3 ;  /* 0x00000003ff03723e */ /* 0x000fc400000000ff */
[C---:B------:R-:W-:Y:S01]  /*1f330*/  ISETP.GT.AND P1, PT, R17.reuse, 0x80, PT ;  /* 0x000000801100780c */ /* 0x040fe20003f24270 */
[----:B------:R2:W-:Y:S01]  /*1f340*/  @P0 STG.E.U16 desc[UR44][R6.64+0x1c2], R13 ;  /* 0x0001c20d06000986 */ /* 0x0005e2000c10152c */
[----:B------:R-:W-:Y:S02]  /*1f350*/  ISETP.GT.AND P0, PT, R17, 0x88, PT ;  /* 0x000000881100780c */ /* 0x000fe40003f04270 */
[----:B0-----:R-:W-:Y:S02]  /*1f360*/  PRMT R11, R8, 0x7610, R11 ;  /* 0x00007610080b7816 */ /* 0x001fe4000000000b */
[----:B------:R-:W-:Y:S02]  /*1f370*/  PRMT R17, R3, 0x7610, R17 ;  /* 0x0000761003117816 */ /* 0x000fe40000000011 */
[----:B-1----:R-:W-:Y:S01]  /*1f380*/  PRMT R10, R9, 0x7610, R10 ;  /* 0x00007610090a7816 */ /* 0x002fe2000000000a */
[----:B------:R-:W-:-:S04]  /*1f390*/  FMUL R3, R154, R2 ;  /* 0x000000029a037220 */ /* 0x000fc80000400000 */
[----:B------:R-:W-:Y:S01]  /*1f3a0*/  @P4 STG.E.U16 desc[UR44][R4.64+0x1d0], R10 ;  /* 0x0001d00a04004986 */ /* 0x000fe2000c10152c */
[----:B------:R-:W-:-:S03]  /*1f3b0*/  ISETP.GT.AND P4, PT, R0, 0xe9, P2 ;  /* 0x000000e90000780c */ /* 0x000fc60001784270 */
[----:B------:R0:W-:Y:S01]  /*1f3c0*/  @P5 STG.E.U16 desc[UR44][R4.64+0x1d2], R11 ;  /* 0x0001d20b04005986 */ /* 0x0001e2000c10152c */
[----:B------:R-:W-:-:S03]  /*1f3d0*/  ISETP.GT.AND P5, PT, R0, 0xf0, P3 ;  /* 0x000000f00000780c */ /* 0x000fc60001fa4270 */
[----:B------:R-:W-:Y:S01]  /*1f3e0*/  @P6 STG.E.U16 desc[UR44][R6.64+0x1d0], R17 ;  /* 0x0001d01106006986 */ /* 0x000fe2000c10152c */
[----:B------:R-:W-:Y:S01]  /*1f3f0*/  ISETP.GT.AND P6, PT, R0, 0xf1, P3 ;  /* 0x000000f10000780c */ /* 0x000fe20001fc4270 */
[-C--:B------:R-:W-:Y:S01]  /*1f400*/  FMUL R8, R153, R2.reuse ;  /* 0x0000000299087220 */ /* 0x080fe20000400000 */
[----:B------:R-:W-:Y:S01]  /*1f410*/  FMUL R9, R152, R2 ;  /* 0x0000000298097220 */ /* 0x000fe20000400000 */
[----:B--2---:R-:W-:-:S03]  /*1f420*/  F2FP.F16.F32.PACK_AB R13, RZ, R3 ;  /* 0x00000003ff0d723e */ /* 0x004fc600000000ff */
[----:B------:R-:W-:Y:S02]  /*1f430*/  F2FP.F16.F32.PACK_AB R14, RZ, R8 ;  /* 0x00000008ff0e723e */ /* 0x000fe400000000ff */
[----:B------:R-:W-:Y:S01]  /*1f440*/  F2FP.F16.F32.PACK_AB R15, RZ, R9 ;  /* 0x00000009ff0f723e */ /* 0x000fe200000000ff */
[----:B------:R-:W-:Y:S01]  /*1f450*/  @P4 STG.E.U16 desc[UR44][R6.64+0x1d2], R13 ;  /* 0x0001d20d06004986 */ /* 0x000fe2000c10152c */
[----:B------:R-:W-:-:S03]  /*1f460*/  ISETP.GT.AND P4, PT, R0, 0xf1, P2 ;  /* 0x000000f10000780c */ /* 0x000fc60001784270 */
[----:B------:R-:W-:Y:S04]  /*1f470*/  @P5 STG.E.U16 desc[UR44][R4.64+0x1e0], R14 ;  /* 0x0001e00e04005986 */ /* 0x000fe8000c10152c */
[----:B------:R-:W-:Y:S01]  /*1f480*/  @P6 STG.E.U16 desc[UR44][R4.64+0x1e2], R15 ;  /* 0x0001e20f04006986 */ /* 0x000fe2000c10152c */
[----:B------:R-:W-:Y:S01]  /*1f490*/  ISETP.GT.AND P6, PT, R0, 0xf0, P2 ;  /* 0x000000f00000780c */ /* 0x000fe200017c4270 */
[-C--:B0-----:R-:W-:Y:S01]  /*1f4a0*/  FMUL R11, R23, R2.reuse ;  /* 0x00000002170b7220 */ /* 0x081fe20000400000 */
[----:B------:R-:W-:-:S04]  /*1f4b0*/  FMUL R12, R22, R2 ;  /* 0x00000002160c7220 */ /* 0x000fc80000400000 */
[----:B------:R-:W-:Y:S02]  /*1f4c0*/  F2FP.F16.F32.PACK_AB R11, RZ, R11 ;  /* 0x0000000bff0b723e */ /* 0x000fe400000000ff */
[----:B------:R-:W-:Y:S02]  /*1f4d0*/  F2FP.F16.F32.PACK_AB R12, RZ, R12 ;  /* 0x0000000cff0c723e */ /* 0x000fe400000000ff */
[C---:B------:R-:W-:Y:S02]  /*1f4e0*/  ISETP.GT.AND P5, PT, R0.reuse, 0xf8, P3 ;  /* 0x000000f80000780c */ /* 0x040fe40001fa4270 */
[----:B------:R-:W-:Y:S01]  /*1f4f0*/  ISETP.GT.AND P3, PT, R0, 0xf9, P3 ;  /* 0x000000f90000780c */ /* 0x000fe20001f64270 */
[----:B------:R-:W-:Y:S01]  /*1f500*/  @P6 STG.E.U16 desc[UR44][R6.64+0x1e0], R11 ;  /* 0x0001e00b06006986 */ /* 0x000fe2000c10152c */
[----:B------:R-:W-:-:S03]  /*1f510*/  FMUL R10, R21, R2 ;  /* 0x00000002150a7220 */ /* 0x000fc60000400000 */
[----:B------:R0:W-:Y:S01]  /*1f520*/  @P4 STG.E.U16 desc[UR44][R6.64+0x1e2], R12 ;  /* 0x0001e20c06004986 */ /* 0x0001e2000c10152c */
[----:B------:R-:W-:Y:S01]  /*1f530*/  ISETP.GT.AND P4, PT, R0, 0xf8, P2 ;  /* 0x000000f80000780c */ /* 0x000fe20001784270 */
[-C--:B------:R-:W-:Y:S01]  /*1f540*/  FMUL R9, R20, R2.reuse ;  /* 0x0000000214097220 */ /* 0x080fe20000400000 */
[-C--:B------:R-:W-:Y:S01]  /*1f550*/  FMUL R8, R18, R2.reuse ;  /* 0x0000000212087220 */ /* 0x080fe20000400000 */
[----:B------:R-:W-:Y:S01]  /*1f560*/  FMUL R3, R19, R2 ;  /* 0x0000000213037220 */ /* 0x000fe20000400000 */
[----:B------:R-:W-:Y:S02]  /*1f570*/  F2FP.F16.F32.PACK_AB R10, RZ, R10 ;  /* 0x0000000aff0a723e */ /* 0x000fe400000000ff */
[----:B------:R-:W-:Y:S02]  /*1f580*/  ISETP.GT.AND P2, PT, R0, 0xf9, P2 ;  /* 0x000000f90000780c */ /* 0x000fe40001744270 */
[----:B------:R-:W-:Y:S02]  /*1f590*/  F2FP.F16.F32.PACK_AB R9, RZ, R9 ;  /* 0x00000009ff09723e */ /* 0x000fe400000000ff */
[----:B------:R-:W-:-:S02]  /*1f5a0*/  F2FP.F16.F32.PACK_AB R8, RZ, R8 ;  /* 0x00000008ff08723e */ /* 0x000fc400000000ff */
[----:B------:R-:W-:Y:S01]  /*1f5b0*/  F2FP.F16.F32.PACK_AB R3, RZ, R3 ;  /* 0x00000003ff03723e */ /* 0x000fe200000000ff */
[----:B------:R-:W-:Y:S01]  /*1f5c0*/  @P5 STG.E.U16 desc[UR44][R4.64+0x1f0], R10 ;  /* 0x0001f00a04005986 */ /* 0x000fe2000c10152c */
[----:B0-----:R-:W-:Y:S02]  /*1f5d0*/  PRMT R12, R8, 0x7610, R12 ;  /* 0x00007610080c7816 */ /* 0x001fe4000000000c */
[----:B------:R-:W-:Y:S01]  /*1f5e0*/  PRMT R11, R3, 0x7610, R11 ;  /* 0x00007610030b7816 */ /* 0x000fe2000000000b */
[----:B------:R0:W-:Y:S01]  /*1f5f0*/  @P3 STG.E.U16 desc[UR44][R4.64+0x1f2], R9 ;  /* 0x0001f20904003986 */ /* 0x0001e2000c10152c */
[----:B------:R-:W-:Y:S01]  /*1f600*/  @P4 MOV R8, R6 ;  /* 0x0000000600084202 */ /* 0x000fe20000000f00 */
[----:B------:R-:W-:Y:S02]  /*1f610*/  USHF.L.U32 UR12, UR8, 0x8, URZ ;  /* 0x00000008080c7899 */ /* 0x000fe4000800063f */
[----:B------:R-:W-:Y:S01]  /*1f620*/  USHF.L.U64.HI UR11, UR8, 0x8, UR9 ;  /* 0x00000008080b7899 */ /* 0x000fe20008010209 */
[----:B0-----:R-:W-:-:S03]  /*1f630*/  @P4 IMAD.MOV.U32 R9, RZ, RZ, R7 ;  /* 0x000000ffff094224 */ /* 0x001fc600078e0007 */
[----:B------:R-:W-:Y:S02]  /*1f640*/  MOV R3, UR12 ;  /* 0x0000000c00037c02 */ /* 0x000fe40008000f00 */
[----:B------:R0:W-:Y:S01]  /*1f650*/  @P4 STG.E.U16 desc[UR44][R8.64+0x1f0], R11 ;  /* 0x0001f00b08004986 */ /* 0x0001e2000c10152c */
[C---:B------:R-:W-:Y:S02]  /*1f660*/  ISETP.GT.AND P3, PT, R0.reuse, RZ, P1 ;  /* 0x000000ff0000720c */ /* 0x040fe40000f64270 */
[----:B------:R-:W-:Y:S01]  /*1f670*/  ISETP.GT.AND P4, PT, R0, 0x1, P1 ;  /* 0x000000010000780c */ /* 0x000fe20000f84270 */
[-C--:B------:R-:W-:Y:S01]  /*1f680*/  FMUL R24, R24, R2.reuse ;  /* 0x0000000218187220 */ /* 0x080fe20000400000 */
[----:B------:R-:W-:Y:S01]  /*1f690*/  FMUL R25, R25, R2 ;  /* 0x0000000219197220 */ /* 0x000fe20000400000 */
[----:B0-----:R-:W-:Y:S01]  /*1f6a0*/  @P2 IMAD.MOV.U32 R8, RZ, RZ, R6 ;  /* 0x000000ffff082224 */ /* 0x001fe200078e0006 */
[----:B------:R-:W-:Y:S01]  /*1f6b0*/  @P2 MOV R9, R7 ;  /* 0x0000000700092202 */ /* 0x000fe20000000f00 */
[----:B------:R-:W-:-:S04]  /*1f6c0*/  IMAD.U32 R7, RZ, RZ, UR11 ;  /* 0x0000000bff077e24 */ /* 0x000fc8000f8e00ff */
[----:B------:R0:W-:Y:S01]  /*1f6d0*/  @P2 STG.E.U16 desc[UR44][R8.64+0x1f2], R12 ;  /* 0x0001f20c08002986 */ /* 0x0001e2000c10152c */
[C---:B------:R-:W-:Y:S02]  /*1f6e0*/  IADD3 R6, P2, P6, R4.reuse, UR5, R3 ;  /* 0x0000000504067c10 */ /* 0x040fe4000fe5e003 */
[----:B------:R-:W-:Y:S02]  /*1f6f0*/  IADD3 R4, P5, R4, UR12, RZ ;  /* 0x0000000c04047c10 */ /* 0x000fe4000ffbe0ff */
[C---:B------:R-:W-:Y:S02]  /*1f700*/  IADD3.X R7, R5.reuse, UR4, R7, P2, P6 ;  /* 0x0000000405077c10 */ /* 0x040fe400097ec407 */
[----:B------:R-:W-:Y:S02]  /*1f710*/  F2FP.F16.F32.PACK_AB R24, RZ, R24 ;  /* 0x00000018ff18723e */ /* 0x000fe400000000ff */
[----:B------:R-:W-:Y:S02]  /*1f720*/  IADD3.X R5, R5, UR11, RZ, P5, !PT ;  /* 0x0000000b05057c10 */ /* 0x000fe4000affe4ff */
[----:B------:R-:W-:-:S02]  /*1f730*/  F2FP.F16.F32.PACK_AB R25, RZ, R25 ;  /* 0x00000019ff19723e */ /* 0x000fc400000000ff */
[C---:B------:R-:W-:Y:S01]  /*1f740*/  ISETP.GT.AND P2, PT, R0.reuse, RZ, P0 ;  /* 0x000000ff0000720c */ /* 0x040fe20000744270 */
[----:B------:R-:W-:Y:S01]  /*1f750*/  @P3 STG.E.U16 desc[UR44][R4.64], R24 ;  /* 0x0000001804003986 */ /* 0x000fe2000c10152c */
[----:B------:R-:W-:Y:S01]  /*1f760*/  ISETP.GT.AND P3, PT, R0, 0x1, P0 ;  /* 0x000000010000780c */ /* 0x000fe20000764270 */
[-C--:B------:R-:W-:Y:S02]  /*1f770*/  FMUL R26, R26, R2.reuse ;  /* 0x000000021a1a7220 */ /* 0x080fe40000400000 */
[----:B------:R-:W-:Y:S01]  /*1f780*/  @P4 STG.E.U16 desc[UR44][R4.64+0x2], R25 ;  /* 0x0000021904004986 */ /* 0x000fe2000c10152c */
[----:B------:R-:W-:Y:S01]  /*1f790*/  ISETP.GT.AND P4, PT, R0, 0x8, P1 ;  /* 0x000000080000780c */ /* 0x000fe20000f84270 */
[-C--:B------:R-:W-:Y:S01]  /*1f7a0*/  FMUL R27, R27, R2.reuse ;  /* 0x000000021b1b7220 */ /* 0x080fe20000400000 */
[----:B0-----:R-:W-:Y:S01]  /*1f7b0*/  IADD3 R8, P5, R4, UR5, RZ ;  /* 0x0000000504087c10 */ /* 0x001fe2000ffbe0ff */
[----:B------:R-:W-:Y:S01]  /*1f7c0*/  FMUL R28, R28, R2 ;  /* 0x000000021c1c7220 */ /* 0x000fe20000400000 */
[----:B------:R-:W-:-:S02]  /*1f7d0*/  F2FP.F16.F32.PACK_AB R26, RZ, R26 ;  /* 0x0000001aff1a723e */ /* 0x000fc400000000ff */
[----:B------:R-:W-:Y:S02]  /*1f7e0*/  IADD3.X R9, R5, UR4, RZ, P5, !PT ;  /* 0x0000000405097c10 */ /* 0x000fe4000affe4ff */
[----:B------:R-:W-:Y:S02]  /*1f7f0*/  F2FP.F16.F32.PACK_AB R27, RZ, R27 ;  /* 0x0000001bff1b723e */ /* 0x000fe400000000ff */
[----:B------:R-:W-:Y:S01]  /*1f800*/  F2FP.F16.F32.PACK_AB R28, RZ, R28 ;  /* 0x0000001cff1c723e */ /* 0x000fe200000000ff */
[----:B------:R-:W-:Y:S01]  /*1f810*/  @P2 STG.E.U16 desc[UR44][R8.64], R26 ;  /* 0x0000001a08002986 */ /* 0x000fe2000c10152c */
[C---:B------:R-:W-:Y:S02]  /*1f820*/  ISETP.GT.AND P5, PT, R0.reuse, 0x9, P1 ;  /* 0x000000090000780c */ /* 0x040fe40000fa4270 */
[C---:B------:R-:W-:Y:S01]  /*1f830*/  ISETP.GT.AND P2, PT, R0.reuse, 0x8, P0 ;  /* 0x000000080000780c */ /* 0x040fe20000744270 */
[----:B------:R-:W-:Y:S01]  /*1f840*/  @P3 STG.E.U16 desc[UR44][R8.64+0x2], R27 ;  /* 0x0000021b08003986 */ /* 0x000fe2000c10152c */
[-C--:B------:R-:W-:Y:S01]  /*1f850*/  FMUL R29, R29, R2.reuse ;  /* 0x000000021d1d7220 */ /* 0x080fe20000400000 */
[----:B------:R-:W-:Y:S01]  /*1f860*/  ISETP.GT.AND P3, PT, R0, 0x9, P0 ;  /* 0x000000090000780c */ /* 0x000fe20000764270 */
[-C--:B------:R-:W-:Y:S01]  /*1f870*/  FMUL R30, R30, R2.reuse ;  /* 0x000000021e1e7220 */ /* 0x080fe20000400000 */
[----:B------:R-:W-:Y:S01]  /*1f880*/  @P4 STG.E.U16 desc[UR44][R4.64+0x10], R28 ;  /* 0x0000101c04004986 */ /* 0x000fe2000c10152c */
[----:B------:R-:W-:Y:S01]  /*1f890*/  ISETP.GT.AND P4, PT, R0, 0x10, P1 ;  /* 0x000000100000780c */ /* 0x000fe20000f84270 */
[-C--:B------:R-:W-:Y:S01]  /*1f8a0*/  FMUL R31, R31, R2.reuse ;  /* 0x000000021f1f7220 */ /* 0x080fe20000400000 */
[----:B------:R-:W-:Y:S01]  /*1f8b0*/  IADD3 R10, P6, R4, UR5, RZ ;  /* 0x00000005040a7c10 */ /* 0x000fe2000ffde0ff */
[----:B------:R-:W-:Y:S01]  /*1f8c0*/  FMUL R32, R32, R2 ;  /* 0x0000000220207220 */ /* 0x000fe20000400000 */
[----:B------:R-:W-:-:S02]  /*1f8d0*/  F2FP.F16.F32.PACK_AB R29, RZ, R29 ;  /* 0x0000001dff1d723e */ /* 0x000fc400000000ff */
[----:B------:R-:W-:Y:S02]  /*1f8e0*/  F2FP.F16.F32.PACK_AB R30, RZ, R30 ;  /* 0x0000001eff1e723e */ /* 0x000fe400000000ff */
[----:B------:R-:W-:Y:S02]  /*1f8f0*/  IADD3.X R11, R5, UR4, RZ, P6, !PT ;  /* 0x00000004050b7c10 */ /* 0x000fe4000b7fe4ff */
[----:B------:R-:W-:Y:S01]  /*1f900*/  F2FP.F16.F32.PACK_AB R31, RZ, R31 ;  /* 0x0000001fff1f723e */ /* 0x000fe200000000ff */
[----:B------:R-:W-:Y:S01]  /*1f910*/  @P5 STG.E.U16 desc[UR44][R4.64+0x12], R29 ;  /* 0x0000121d04005986 */ /* 0x000fe2000c10152c */
[----:B------:R-:W-:Y:S02]  /*1f920*/  F2FP.F16.F32.PACK_AB R32, RZ, R32 ;  /* 0x00000020ff20723e */ /* 0x000fe400000000ff */
[C---:B------:R-:W-:Y:S01]  /*1f930*/  ISETP.GT.AND P5, PT, R0.reuse, 0x11, P1 ;  /* 0x000000110000780c */ /* 0x040fe20000fa4270 */
[----:B------:R-:W-:Y:S01]  /*1f940*/  @P2 STG.E.U16 desc[UR44][R10.64+0x10], R30 ;  /* 0x0000101e0a002986 */ /* 0x000fe2000c10152c */
[----:B------:R-:W-:Y:S01]  /*1f950*/  ISETP.GT.AND P2, PT, R0, 0x10, P0 ;  /* 0x000000100000780c */ /* 0x000fe20000744270 */
[----:B------:R-:W-:-:S02]  /*1f960*/  FMUL R33, R33, R2 ;  /* 0x0000000221217220 */ /* 0x000fc40000400000 */
[----:B------:R-:W-:Y:S01]  /*1f970*/  @P3 STG.E.U16 desc[UR44][R6.64+0x12], R31 ;  /* 0x0000121f06003986 */ /* 0x000fe2000c10152c */
[----:B------:R-:W-:Y:S01]  /*1f980*/  ISETP.GT.AND P3, PT, R0, 0x11, P0 ;  /* 0x000000110000780c */ /* 0x000fe20000764270 */
[-C--:B------:R-:W-:Y:S02]  /*1f990*/  FMUL R34, R34, R2.reuse ;  /* 0x0000000222227220 */ /* 0x080fe40000400000 */
[----:B------:R-:W-:Y:S01]  /*1f9a0*/  @P4 STG.E.U16 desc[UR44][R4.64+0x20], R32 ;  /* 0x0000202004004986 */ /* 0x000fe2000c10152c */
[----:B------:R-:W-:Y:S01]  /*1f9b0*/  ISETP.GT.AND P4, PT, R0, 0x18, P1 ;  /* 0x000000180000780c */ /* 0x000fe20000f84270 */
[-C--:B------:R-:W-:Y:S01]  /*1f9c0*/  FMUL R35, R35, R2.reuse ;  /* 0x0000000223237220 */ /* 0x080fe20000400000 */
[----:B------:R-:W-:Y:S01]  /*1f9d0*/  FMUL R36, R36, R2 ;  /* 0x0000000224247220 */ /* 0x000fe20000400000 */
[----:B------:R-:W-:Y:S02]  /*1f9e0*/  F2FP.F16.F32.PACK_AB R33, RZ, R33 ;  /* 0x00000021ff21723e */ /* 0x000fe400000000ff */
[----:B------:R-:W-:-:S02]  /*1f9f0*/  F2FP.F16.F32.PACK_AB R34, RZ, R34 ;  /* 0x00000022ff22723e */ /* 0x000fc400000000ff */
[----:B------:R-:W-:Y:S01]  /*1fa00*/  F2FP.F16.F32.PACK_AB R35, RZ, R35 ;  /* 0x00000023ff23723e */ /* 0x000fe200000000ff */
[----:B------:R-:W-:Y:S01]  /*1fa10*/  @P5 STG.E.U16 desc[UR44][R4.64+0x22], R33 ;  /* 0x0000222104005986 */ /* 0x000fe2000c10152c */
[----:B------:R-:W-:Y:S02]  /*1fa20*/  F2FP.F16.F32.PACK_AB R36, RZ, R36 ;  /* 0x00000024ff24723e */ /* 0x000fe400000000ff */
[C---:B------:R-:W-:Y:S01]  /*1fa30*/  ISETP.GT.AND P5, PT, R0.reuse, 0x19, P1 ;  /* 0x000000190000780c */ /* 0x040fe20000fa4270 */
[----:B------:R-:W-:Y:S01]  /*1fa40*/  @P2 STG.E.U16 desc[UR44][R6.64+0x20], R34 ;  /* 0x0000202206002986 */ /* 0x000fe2000c10152c */
[C---:B------:R-:W-:Y:S01]  /*1fa50*/  ISETP.GT.AND P2, PT, R0.reuse, 0x18, P0 ;  /* 0x000000180000780c */ /* 0x040fe20000744270 */
[-C--:B------:R-:W-:Y:S02]  /*1fa60*/  FMUL R37, R37, R2.reuse ;  /* 0x0000000225257220 */ /* 0x080fe40000400000 */
[----:B------:R-:W-:Y:S01]  /*1fa70*/  @P3 STG.E.U16 desc[UR44][R6.64+0x22], R35 ;  /* 0x0000222306003986 */ /* 0x000fe2000c10152c */
[----:B------:R-:W-:Y:S01]  /*1fa80*/  ISETP.GT.AND P3, PT, R0, 0x19, P0 ;  /* 0x000000190000780c */ /* 0x000fe20000764270 */
[----:B------:R-:W-:-:S02]  /*1fa90*/  FMUL R38, R38, R2 ;  /* 0x0000000226267220 */ /* 0x000fc40000400000 */
[----:B------:R-:W-:Y:S01]  /*1faa0*/  @P4 STG.E.U16 desc[UR44][R4.64+0x30], R36 ;  /* 0x0000302404004986 */ /* 0x000fe2000c10152c */
[----:B------:R-:W-:Y:S01]  /*1fab0*/  ISETP.GT.AND P4, PT, R0, 0x20, P1 ;  /* 0x000000200000780c */ /* 0x000fe20000f84270 */
[-C--:B------:R-:W-:Y:S01]  /*1fac0*/  FMUL R39, R39, R2.reuse ;  /* 0x0000000227277220 */ /* 0x080fe20000400000 */
[----:B------:R-:W-:Y:S01]  /*1fad0*/  FMUL R40, R40, R2 ;  /* 0x0000000228287220 */ /* 0x000fe20000400000 */
[----:B------:R-:W-:Y:S02]  /*1fae0*/  F2FP.F16.F32.PACK_AB R37, RZ, R37 ;  /* 0x00000025ff25723e */ /* 0x000fe400000000ff */
[----:B------:R-:W-:Y:S02]  /*1faf0*/  F2FP.F16.F32.PACK_AB R38, RZ, R38 ;  /* 0x00000026ff26723e */ /* 0x000fe400000000ff */
[----:B------:R-:W-:Y:S01]  /*1fb00*/  F2FP.F16.F32.PACK_AB R39, RZ, R39 ;  /* 0x00000027ff27723e */ /* 0x000fe200000000ff */
[----:B------:R-:W-:Y:S01]  /*1fb10*/  @P5 STG.E.U16 desc[UR44][R4.64+0x32], R37 ;  /* 0x0000322504005986 */ /* 0x000fe2000c10152c */
[----:B------:R-:W-:-:S02]  /*1fb20*/  F2FP.F16.F32.PACK_AB R40, RZ, R40 ;  /* 0x00000028ff28723e */ /* 0x000fc400000000ff */
[C---:B------:R-:W-:Y:S01]  /*1fb30*/  ISETP.GT.AND P5, PT, R0.reuse, 0x21, P1 ;  /* 0x000000210000780c */ /* 0x040fe20000fa4270 */
[----:B------:R-:W-:Y:S01]  /*1fb40*/  @P2 STG.E.U16 desc[UR44][R6.64+0x30], R38 ;  /* 0x0000302606002986 */ /* 0x000fe2000c10152c */
[C---:B------:R-:W-:Y:S01]  /*1fb50*/  ISETP.GT.AND P2, PT, R0.reuse, 0x20, P0 ;  /* 0x000000200000780c */ /* 0x040fe20000744270 */
[-C--:B------:R-:W-:Y:S02]  /*1fb60*/  FMUL R41, R41, R2.reuse ;  /* 0x0000000229297220 */ /* 0x080fe40000400000 */
[----:B------:R-:W-:Y:S01]  /*1fb70*/  @P3 STG.E.U16 desc[UR44][R6.64+0x32], R39 ;  /* 0x0000322706003986 */ /* 0x000fe2000c10152c */
[----:B------:R-:W-:Y:S01]  /*1fb80*/  ISETP.GT.AND P3, PT, R0, 0x21, P0 ;  /* 0x000000210000780c */ /* 0x000fe20000764270 */
[-C--:B------:R-:W-:Y:S02]  /*1fb90*/  FMUL R42, R42, R2.reuse ;  /* 0x000000022a2a7220 */ /* 0x080fe40000400000 */
[----:B------:R-:W-:Y:S01]  /*1fba0*/  @P4 STG.E.U16 desc[UR44][R4.64+0x40], R40 ;  /* 0x0000402804004986 */ /* 0x000fe2000c10152c */
[----:B------:R-:W-:Y:S01]  /*1fbb0*/  ISETP.GT.AND P4, PT, R0, 0x28, P1 ;  /* 0x000000280000780c */ /* 0x000fe20000f84270 */
[-C--:B------:R-:W-:Y:S01]  /*1fbc0*/  FMUL R43, R43, R2.reuse ;  /* 0x000000022b2b7220 */ /* 0x080fe20000400000 */
[----:B------:R-:W-:Y:S01]  /*1fbd0*/  FMUL R44, R44, R2 ;  /* 0x000000022c2c7220 */ /* 0x000fe20000400000 */
[----:B------:R-:W-:-:S02]  /*1fbe0*/  F2FP.F16.F32.PACK_AB R41, RZ, R41 ;  /* 0x00000029ff29723e */ /* 0x000fc400000000ff */
[----:B------:R-:W-:Y:S02]  /*1fbf0*/  F2FP.F16.F32.PACK_AB R42, RZ, R42 ;  /* 0x0000002aff2a723e */ /* 0x000fe400000000ff */
        /* <DEDUP_REMOVED lines=357> */
[----:B------:R-:W-:Y:S01]  /*21250*/  ISETP.GT.AND P2, PT, R0, 0xd8, P0 ;  /* 0x000000d80000780c */ /* 0x000fe20000744270 */
[-C--:B------:R-:W-:Y:S02]  /*21260*/  FMUL R133, R133, R2.reuse ;  /* 0x0000000285857220 */ /* 0x080fe40000400000 */
[----:B------:R-:W-:Y:S01]  /*21270*/  @P3 STG.E.U16 desc[UR44][R6.64+0x1a2], R131 ;  /* 0x0001a28306003986 */ /* 0x000fe2000c10152c */
[----:B------:R-:W-:-:S03]  /*21280*/  FMUL R134, R134, R2 ;  /* 0x0000000286867220 */ /* 0x000fc60000400000 */
[----:B------:R-:W-:Y:S01]  /*21290*/  @P4 STG.E.U16 desc[UR44][R4.64+0x1b0], R132 ;  /* 0x0001b08404004986 */ /* 0x000fe2000c10152c */
[C---:B------:R-:W-:Y:S01]  /*212a0*/  ISETP.GT.AND P4, PT, R0.reuse, 0xd9, P0 ;  /* 0x000000d90000780c */ /* 0x040fe20000784270 */
[----:B------:R-:W-:Y:S01]  /*212b0*/  FMUL R135, R135, R2 ;  /* 0x0000000287877220 */ /* 0x000fe20000400000 */
[----:B------:R-:W-:Y:S02]  /*212c0*/  F2FP.F16.F32.PACK_AB R133, RZ, R133 ;  /* 0x00000085ff85723e */ /* 0x000fe400000000ff */
[----:B------:R-:W-:Y:S02]  /*212d0*/  F2FP.F16.F32.PACK_AB R134, RZ, R134 ;  /* 0x00000086ff86723e */ /* 0x000fe400000000ff */
[----:B------:R-:W-:Y:S01]  /*212e0*/  F2FP.F16.F32.PACK_AB R135, RZ, R135 ;  /* 0x00000087ff87723e */ /* 0x000fe200000000ff */
[----:B------:R-:W-:Y:S01]  /*212f0*/  @P5 STG.E.U16 desc[UR44][R4.64+0x1b2], R133 ;  /* 0x0001b28504005986 */ /* 0x000fe2000c10152c */
[----:B------:R-:W-:-:S03]  /*21300*/  ISETP.GT.AND P5, PT, R0, 0xe0, P1 ;  /* 0x000000e00000780c */ /* 0x000fc60000fa4270 */
[----:B------:R-:W-:Y:S01]  /*21310*/  @P2 STG.E.U16 desc[UR44][R6.64+0x1b0], R134 ;  /* 0x0001b08606002986 */ /* 0x000fe2000c10152c */
[----:B------:R-:W-:Y:S01]  /*21320*/  ISETP.GT.AND P2, PT, R0, 0xe1, P1 ;  /* 0x000000e10000780c */ /* 0x000fe20000f44270 */
[-C--:B------:R-:W-:Y:S01]  /*21330*/  FMUL R136, R136, R2.reuse ;  /* 0x0000000288887220 */ /* 0x080fe20000400000 */
[C---:B------:R-:W-:Y:S01]  /*21340*/  ISETP.GT.AND P3, PT, R0.reuse, 0xe0, P0 ;  /* 0x000000e00000780c */ /* 0x040fe20000764270 */
[----:B------:R-:W-:Y:S01]  /*21350*/  @P4 STG.E.U16 desc[UR44][R6.64+0x1b2], R135 ;  /* 0x0001b28706004986 */ /* 0x000fe2000c10152c */
[-C--:B------:R-:W-:Y:S01]  /*21360*/  FMUL R137, R137, R2.reuse ;  /* 0x0000000289897220 */ /* 0x080fe20000400000 */
[----:B------:R-:W-:Y:S01]  /*21370*/  ISETP.GT.AND P4, PT, R0, 0xe1, P0 ;  /* 0x000000e10000780c */ /* 0x000fe20000784270 */
[-C--:B------:R-:W-:Y:S01]  /*21380*/  FMUL R138, R138, R2.reuse ;  /* 0x000000028a8a7220 */ /* 0x080fe20000400000 */
[----:B------:R-:W-:Y:S01]  /*21390*/  FMUL R139, R139, R2 ;  /* 0x000000028b8b7220 */ /* 0x000fe20000400000 */
[----:B------:R-:W-:Y:S02]  /*213a0*/  F2FP.F16.F32.PACK_AB R136, RZ, R136 ;  /* 0x00000088ff88723e */ /* 0x000fe400000000ff */
[----:B------:R-:W-:-:S02]  /*213b0*/  F2FP.F16.F32.PACK_AB R137, RZ, R137 ;  /* 0x00000089ff89723e */ /* 0x000fc400000000ff */
[----:B------:R-:W-:Y:S02]  /*213c0*/  F2FP.F16.F32.PACK_AB R138, RZ, R138 ;  /* 0x0000008aff8a723e */ /* 0x000fe400000000ff */
[----:B------:R-:W-:Y:S01]  /*213d0*/  F2FP.F16.F32.PACK_AB R139, RZ, R139 ;  /* 0x0000008bff8b723e */ /* 0x000fe200000000ff */
[----:B------:R-:W-:Y:S01]  /*213e0*/  @P5 STG.E.U16 desc[UR44][R4.64+0x1c0], R136 ;  /* 0x0001c08804005986 */ /* 0x000fe2000c10152c */
[----:B------:R-:W-:-:S03]  /*213f0*/  ISETP.GT.AND P5, PT, R0, 0xe9, P1 ;  /* 0x000000e90000780c */ /* 0x000fc60000fa4270 */
[----:B------:R-:W-:Y:S01]  /*21400*/  @P2 STG.E.U16 desc[UR44][R4.64+0x1c2], R137 ;  /* 0x0001c28904002986 */ /* 0x000fe2000c10152c */
[C---:B------:R-:W-:Y:S02]  /*21410*/  ISETP.GT.AND P2, PT, R0.reuse, 0xe8, P1 ;  /* 0x000000e80000780c */ /* 0x040fe40000f44270 */
[C---:B------:R-:W-:Y:S01]  /*21420*/  ISETP.GT.AND P6, PT, R0.reuse, 0xe8, P0 ;  /* 0x000000e80000780c */ /* 0x040fe200007c4270 */
[----:B------:R-:W-:Y:S01]  /*21430*/  @P3 STG.E.U16 desc[UR44][R6.64+0x1c0], R138 ;  /* 0x0001c08a06003986 */ /* 0x000fe2000c10152c */
[----:B------:R-:W-:Y:S01]  /*21440*/  ISETP.GT.AND P3, PT, R0, 0xe9, P0 ;  /* 0x000000e90000780c */ /* 0x000fe20000764270 */
[-C--:B------:R-:W-:Y:S01]  /*21450*/  FMUL R140, R140, R2.reuse ;  /* 0x000000028c8c7220 */ /* 0x080fe20000400000 */
[-C--:B------:R-:W-:Y:S01]  /*21460*/  FMUL R141, R141, R2.reuse ;  /* 0x000000028d8d7220 */ /* 0x080fe20000400000 */
[----:B------:R-:W-:Y:S01]  /*21470*/  @P4 STG.E.U16 desc[UR44][R6.64+0x1c2], R139 ;  /* 0x0001c28b06004986 */ /* 0x000fe2000c10152c */
[----:B------:R-:W-:Y:S01]  /*21480*/  ISETP.GT.AND P4, PT, R0, 0xf0, P1 ;  /* 0x000000f00000780c */ /* 0x000fe20000f84270 */
[-C--:B------:R-:W-:Y:S01]  /*21490*/  FMUL R142, R142, R2.reuse ;  /* 0x000000028e8e7220 */ /* 0x080fe20000400000 */
[-C--:B------:R-:W-:Y:S01]  /*214a0*/  FMUL R143, R143, R2.reuse ;  /* 0x000000028f8f7220 */ /* 0x080fe20000400000 */
[----:B------:R-:W-:Y:S01]  /*214b0*/  FMUL R144, R144, R2 ;  /* 0x0000000290907220 */ /* 0x000fe20000400000 */
[----:B------:R-:W-:-:S02]  /*214c0*/  F2FP.F16.F32.PACK_AB R140, RZ, R140 ;  /* 0x0000008cff8c723e */ /* 0x000fc400000000ff */
[----:B------:R-:W-:Y:S02]  /*214d0*/  F2FP.F16.F32.PACK_AB R141, RZ, R141 ;  /* 0x0000008dff8d723e */ /* 0x000fe400000000ff */
[----:B------:R-:W-:Y:S02]  /*214e0*/  F2FP.F16.F32.PACK_AB R142, RZ, R142 ;  /* 0x0000008eff8e723e */ /* 0x000fe400000000ff */
[----:B------:R-:W-:Y:S02]  /*214f0*/  F2FP.F16.F32.PACK_AB R143, RZ, R143 ;  /* 0x0000008fff8f723e */ /* 0x000fe400000000ff */
[----:B------:R-:W-:Y:S01]  /*21500*/  F2FP.F16.F32.PACK_AB R144, RZ, R144 ;  /* 0x00000090ff90723e */ /* 0x000fe200000000ff */
[----:B------:R-:W-:Y:S01]  /*21510*/  @P2 STG.E.U16 desc[UR44][R4.64+0x1d0], R140 ;  /* 0x0001d08c04002986 */ /* 0x000fe2000c10152c */
[----:B------:R-:W-:-:S03]  /*21520*/  ISETP.GT.AND P2, PT, R0, 0xf1, P1 ;  /* 0x000000f10000780c */ /* 0x000fc60000f44270 */
[----:B------:R-:W-:Y:S01]  /*21530*/  @P5 STG.E.U16 desc[UR44][R4.64+0x1d2], R141 ;  /* 0x0001d28d04005986 */ /* 0x000fe2000c10152c */
[----:B------:R-:W-:-:S03]  /*21540*/  ISETP.GT.AND P5, PT, R0, 0xf0, P0 ;  /* 0x000000f00000780c */ /* 0x000fc600007a4270 */
[----:B------:R-:W-:Y:S01]  /*21550*/  @P6 STG.E.U16 desc[UR44][R6.64+0x1d0], R142 ;  /* 0x0001d08e06006986 */ /* 0x000fe2000c10152c */
[----:B------:R-:W-:-:S03]  /*21560*/  FMUL R145, R145, R2 ;  /* 0x0000000291917220 */ /* 0x000fc60000400000 */
[----:B------:R-:W-:Y:S01]  /*21570*/  @P3 STG.E.U16 desc[UR44][R6.64+0x1d2], R143 ;  /* 0x0001d28f06003986 */ /* 0x000fe2000c10152c */
[----:B------:R-:W-:-:S03]  /*21580*/  ISETP.GT.AND P3, PT, R0, 0xf8, P1 ;  /* 0x000000f80000780c */ /* 0x000fc60000f64270 */
[----:B------:R-:W-:Y:S01]  /*21590*/  @P4 STG.E.U16 desc[UR44][R4.64+0x1e0], R144 ;  /* 0x0001e09004004986 */ /* 0x000fe2000c10152c */
[----:B------:R-:W-:Y:S01]  /*215a0*/  ISETP.GT.AND P4, PT, R0, 0xf1, P0 ;  /* 0x000000f10000780c */ /* 0x000fe20000784270 */
[-C--:B------:R-:W-:Y:S01]  /*215b0*/  FMUL R146, R146, R2.reuse ;  /* 0x0000000292927220 */ /* 0x080fe20000400000 */
[C---:B------:R-:W-:Y:S01]  /*215c0*/  ISETP.GT.AND P1, PT, R0.reuse, 0xf9, P1 ;  /* 0x000000f90000780c */ /* 0x040fe20000f24270 */
[-C--:B------:R-:W-:Y:S01]  /*215d0*/  FMUL R147, R147, R2.reuse ;  /* 0x0000000293937220 */ /* 0x080fe20000400000 */
[----:B------:R-:W-:Y:S01]  /*215e0*/  ISETP.GT.AND P6, PT, R0, 0xf8, P0 ;  /* 0x000000f80000780c */ /* 0x000fe200007c4270 */
[-C--:B------:R-:W-:Y:S01]  /*215f0*/  FMUL R148, R148, R2.reuse ;  /* 0x0000000294947220 */ /* 0x080fe20000400000 */
[----:B------:R-:W-:Y:S01]  /*21600*/  FMUL R149, R149, R2 ;  /* 0x0000000295957220 */ /* 0x000fe20000400000 */
[----:B------:R-:W-:Y:S02]  /*21610*/  F2FP.F16.F32.PACK_AB R145, RZ, R145 ;  /* 0x00000091ff91723e */ /* 0x000fe400000000ff */
[----:B------:R-:W-:-:S02]  /*21620*/  F2FP.F16.F32.PACK_AB R146, RZ, R146 ;  /* 0x00000092ff92723e */ /* 0x000fc400000000ff */
[----:B------:R-:W-:Y:S02]  /*21630*/  ISETP.GT.AND P0, PT, R0, 0xf9, P0 ;  /* 0x000000f90000780c */ /* 0x000fe40000704270 */
[----:B------:R-:W-:Y:S01]  /*21640*/  F2FP.F16.F32.PACK_AB R147, RZ, R147 ;  /* 0x00000093ff93723e */ /* 0x000fe200000000ff */
[----:B------:R-:W-:Y:S01]  /*21650*/  FMUL R150, R150, R2 ;  /* 0x0000000296967220 */ /* 0x000fe20000400000 */
[----:B------:R-:W-:Y:S02]  /*21660*/  F2FP.F16.F32.PACK_AB R148, RZ, R148 ;  /* 0x00000094ff94723e */ /* 0x000fe400000000ff */
[----:B------:R-:W-:Y:S01]  /*21670*/  F2FP.F16.F32.PACK_AB R149, RZ, R149 ;  /* 0x00000095ff95723e */ /* 0x000fe200000000ff */
[----:B------:R-:W-:Y:S01]  /*21680*/  FMUL R151, R151, R2 ;  /* 0x0000000297977220 */ /* 0x000fe20000400000 */
[----:B------:R-:W-:Y:S01]  /*21690*/  @P2 STG.E.U16 desc[UR44][R4.64+0x1e2], R145 ;  /* 0x0001e29104002986 */ /* 0x000fe2000c10152c */
[----:B------:R-:W-:-:S03]  /*216a0*/  F2FP.F16.F32.PACK_AB R150, RZ, R150 ;  /* 0x00000096ff96723e */ /* 0x000fc600000000ff */
[----:B------:R-:W-:Y:S01]  /*216b0*/  @P5 STG.E.U16 desc[UR44][R6.64+0x1e0], R146 ;  /* 0x0001e09206005986 */ /* 0x000fe2000c10152c */
[----:B------:R-:W-:-:S03]  /*216c0*/  F2FP.F16.F32.PACK_AB R151, RZ, R151 ;  /* 0x00000097ff97723e */ /* 0x000fc600000000ff */
[----:B------:R-:W-:Y:S04]  /*216d0*/  @P4 STG.E.U16 desc[UR44][R6.64+0x1e2], R147 ;  /* 0x0001e29306004986 */ /* 0x000fe8000c10152c */
[----:B------:R-:W-:Y:S04]  /*216e0*/  @P3 STG.E.U16 desc[UR44][R4.64+0x1f0], R148 ;  /* 0x0001f09404003986 */ /* 0x000fe8000c10152c */
[----:B------:R0:W-:Y:S02]  /*216f0*/  @P1 STG.E.U16 desc[UR44][R4.64+0x1f2], R149 ;  /* 0x0001f29504001986 */ /* 0x0001e4000c10152c */
[----:B0-----:R-:W-:Y:S01]  /*21700*/  @P6 MOV R4, R6 ;  /* 0x0000000600046202 */ /* 0x001fe20000000f00 */
[----:B------:R-:W-:-:S05]  /*21710*/  @P6 IMAD.MOV.U32 R5, RZ, RZ, R7 ;  /* 0x000000ffff056224 */ /* 0x000fca00078e0007 */
[----:B------:R0:W-:Y:S04]  /*21720*/  @P6 STG.E.U16 desc[UR44][R4.64+0x1f0], R150 ;  /* 0x0001f09604006986 */ /* 0x0001e8000c10152c */
[----:B------:R0:W-:Y:S02]  /*21730*/  @P0 STG.E.U16 desc[UR44][R6.64+0x1f2], R151 ;  /* 0x0001f29706000986 */ /* 0x0001e4000c10152c */
.L_x_536:
[----:B------:R-:W-:Y:S05]  /*21740*/  BSYNC B0 ;  /* 0x0000000000007941 */ /* 0x000fea0003800000 */
.L_x_28:
[----:B0-----:R-:W2:Y:S04]  /*21750*/  LDL.LU R5, [R1+0x200] ;  /* 0x0002000001057983 */ /* 0x001ea80000300800 */
[----:B------:R-:W2:Y:S01]  /*21760*/  LDL.LU R4, [R1+0x204] ;  /* 0x0002040001047983 */ /* 0x000ea20000300800 */
[----:B------:R-:W-:Y:S01]  /*21770*/  ULDC UR4, c[0x0][0xc] ;  /* 0x0000030000047ab9 */ /* 0x000fe20000000800 */
[----:B------:R-:W-:Y:S01]  /*21780*/  ULDC UR5, c[0x0][0x10] ;  /* 0x0000040000057ab9 */ /* 0x000fe20000000800 */
[----:B-----5:R-:W2:Y:S01]  /*21790*/  LDC R3, c[0x0][0x14] ;  /* 0x00000500ff037b82 */ /* 0x020ea20000000800 */
[----:B------:R-:W-:Y:S01]  /*217a0*/  UIMAD.WIDE.U32 UR4, UR4, UR5, URZ ;  /* 0x00000005040472a5 */ /* 0x000fe2000f8e003f */
[----:B----4-:R-:W-:Y:S01]  /*217b0*/  PRMT R0, RZ, 0x7610, R0 ;  /* 0x00007610ff007816 */ /* 0x010fe20000000000 */
[----:B------:R-:W-:Y:S01]  /*217c0*/  UMOV UR41, 0xffffffff ;  /* 0xffffffff00297882 */ /* 0x000fe20000000000 */
[----:B------:R-:W-:-:S03]  /*217d0*/  UMOV UR42, 0xffffffff ;  /* 0xffffffff002a7882 */ /* 0x000fc60000000000 */
[----:B--2---:R-:W-:-:S04]  /*217e0*/  IMAD.WIDE.U32 R4, R3, UR4, R4 ;  /* 0x0000000403047c25 */ /* 0x004fc8000f8e0004 */
[----:B------:R-:W-:Y:S01]  /*217f0*/  IMAD R3, R3, UR5, RZ ;  /* 0x0000000503037c24 */ /* 0x000fe2000f8e02ff */
[----:B------:R-:W-:Y:S01]  /*21800*/  ULDC.64 UR4, c[0x0][0x650] ;  /* 0x0001940000047ab9 */ /* 0x000fe20000000a00 */
[----:B------:R-:W-:Y:S01]  /*21810*/  IMAD.MOV.U32 R7, RZ, RZ, R4 ;  /* 0x000000ffff077224 */ /* 0x000fe200078e0004 */
[----:B------:R-:W-:Y:S02]  /*21820*/  ISETP.GE.U32.AND P0, PT, R4, UR4, PT ;  /* 0x0000000404007c0c */ /* 0x000fe4000bf06070 */
[----:B------:R-:W-:-:S04]  /*21830*/  IADD3 R6, R5, R3, RZ ;  /* 0x0000000305067210 */ /* 0x000fc80007ffe0ff */
[----:B------:R-:W-:Y:S01]  /*21840*/  ISETP.GE.U32.AND.EX P0, PT, R6, UR5, PT, P0 ;  /* 0x0000000506007c0c */ /* 0x000fe2000bf06100 */
[----:B------:R0:W-:Y:S04]  /*21850*/  STL [R1+0x200], R6 ;  /* 0x0002000601007387 */ /* 0x0001e80000100800 */
[----:B------:R0:W-:Y:S08]  /*21860*/  STL [R1+0x204], R7 ;  /* 0x0002040701007387 */ /* 0x0001f00000100800 */
[----:B------:R-:W-:Y:S05]  /*21870*/  @P0 BRA `(.L_x_537) ;  /* 0x0000000400880947 */ /* 0x000fea0003800000 */
[----:B------:R-:W2:Y:S01]  /*21880*/  S2UR UR6, SR_CTAID.X ;  /* 0x00000000000679c3 */ /* 0x000ea20000002500 */
[----:B------:R-:W-:Y:S01]  /*21890*/  ULDC.64 UR12, c[0x0][0x628] ;  /* 0x00018a00000c7ab9 */ /* 0x000fe20000000a00 */
[----:B------:R-:W-:Y:S01]  /*218a0*/  ULDC UR4, c[0x0][0x150] ;  /* 0x0000540000047ab9 */ /* 0x000fe20000000800 */
[----:B------:R-:W-:Y:S01]  /*218b0*/  ISETP.NE.U32.AND P0, PT, RZ, UR12, PT ;  /* 0x0000000cff007c0c */ /* 0x000fe2000bf05070 */
[----:B------:R-:W-:Y:S01]  /*218c0*/  ULDC UR15, c[0x0][0x630] ;  /* 0x00018c00000f7ab9 */ /* 0x000fe20000000800 */
[C---:B------:R-:W-:Y:S01]  /*218d0*/  R2UR UR16, R7.reuse ;  /* 0x00000000071072ca */ /* 0x040fe200000e0000 */
[----:B------:R-:W-:Y:S01]  /*218e0*/  ULDC UR19, c[0x0][0x154] ;  /* 0x0000550000137ab9 */ /* 0x000fe20000000800 */
[----:B------:R-:W-:Y:S01]  /*218f0*/  ISETP.NE.AND.EX P0, PT, RZ, UR13, PT, P0 ;  /* 0x0000000dff007c0c */ /* 0x000fe2000bf05300 */
[----:B------:R-:W4:Y:S01]  /*21900*/  S2UR UR18, SR_CTAID.Y ;  /* 0x00000000001279c3 */ /* 0x000f220000002600 */
[----:B------:R-:W-:Y:S02]  /*21910*/  R2UR UR17, R6 ;  /* 0x00000000061172ca */ /* 0x000fe400000e0000 */
[----:B------:R-:W-:-:S02]  /*21920*/  R2UR UR10, R7 ;  /* 0x00000000070a72ca */ /* 0x000fc400000e0000 */
[----:B------:R-:W-:Y:S02]  /*21930*/  R2UR UR11, R6 ;  /* 0x00000000060b72ca */ /* 0x000fe400000e0000 */
[----:B--2---:R-:W-:-:S05]  /*21940*/  I2FP.F32.U32 R0, UR6 ;  /* 0x0000000600007c45 */ /* 0x004fca0008201000 */
[----:B------:R-:W-:-:S04]  /*21950*/  FMUL R0, R0, UR4 ;  /* 0x0000000400007c20 */ /* 0x000fc80008400000 */
[----:B------:R2:W0:Y:S01]  /*21960*/  F2I.U32.TRUNC.NTZ R3, R0 ;  /* 0x0000000000037305 */ /* 0x000422000020f000 */
[----:B----4-:R-:W-:Y:S05]  /*21970*/  @!P0 BRA `(.L_x_538) ;  /* 0x0000000000308947 */ /* 0x010fea0003800000 */
        /* <DEDUP_REMOVED lines=12> */
.L_x_538:
[----:B------:R-:W-:Y:S01]  /*21a40*/  USHF.R.U64 UR42, UR10, UR15, UR11 ;  /* 0x0000000f0a2a7299 */ /* 0x000fe2000800120b */
[----:B--2---:R-:W-:Y:S01]  /*21a50*/  I2FP.F32.U32 R0, UR18 ;  /* 0x0000001200007c45 */ /* 0x004fe20008201000 */
[----:B------:R-:W-:Y:S02]  /*21a60*/  USHF.R.U32.HI UR4, URZ, UR15, UR11 ;  /* 0x0000000f3f047299 */ /* 0x000fe4000801160b */
[----:B------:R-:W-:Y:S02]  /*21a70*/  UIADD3 UR10, UP0, URZ, -UR42, URZ ;  /* 0x8000002a3f0a7290 */ /* 0x000fe4000ff1e03f */
[----:B------:R-:W-:Y:S01]  /*21a80*/  FMUL R0, R0, UR19 ;  /* 0x0000001300007c20 */ /* 0x000fe20008400000 */
[----:B------:R-:W-:Y:S01]  /*21a90*/  ULDC.64 UR12, c[0x0][0x620] ;  /* 0x00018800000c7ab9 */ /* 0x000fe20000000a00 */
[----:B------:R-:W-:Y:S01]  /*21aa0*/  UIADD3.X UR4, URZ, ~UR4, URZ, UP0, !UPT ;  /* 0x800000043f047290 */ /* 0x000fe200087fe43f */
[----:B------:R-:W-:Y:S01]  /*21ab0*/  UMOV UR8, UR16 ;  /* 0x0000001000087c82 */ /* 0x000fe20008000000 */
[----:B------:R-:W-:-:S02]  /*21ac0*/  UMOV UR9, UR17 ;  /* 0x0000001100097c82 */ /* 0x000fc40008000000 */
[----:B------:R-:W-:Y:S01]  /*21ad0*/  UIMAD UR4, UR4, UR12, URZ ;  /* 0x0000000c040472a4 */ /* 0x000fe2000f8e023f */
[----:B------:R-:W2:Y:S01]  /*21ae0*/  F2I.U32.TRUNC.NTZ R0, R0 ;  /* 0x0000000000007305 */ /* 0x000ea2000020f000 */
[----:B------:R-:W-:Y:S01]  /*21af0*/  UIMAD.WIDE.U32 UR8, UR10, UR12, UR8 ;  /* 0x0000000c0a0872a5 */ /* 0x000fe2000f8e0008 */
[----:B0-----:R-:W-:Y:S01]  /*21b00*/  R2UR UR12, R3 ;  /* 0x00000000030c72ca */ /* 0x001fe200000e0000 */
[----:B------:R-:W-:Y:S01]  /*21b10*/  UIMAD UR10, UR10, UR13, UR4 ;  /* 0x0000000d0a0a72a4 */ /* 0x000fe2000f8e0204 */
[----:B------:R-:W-:Y:S01]  /*21b20*/  ULDC UR11, c[0x0][0x618] ;  /* 0x00018600000b7ab9 */ /* 0x000fe20000000800 */
[----:B------:R-:W-:Y:S02]  /*21b30*/  ULDC UR21, c[0x0][0x658] ;  /* 0x0001960000157ab9 */ /* 0x000fe40000000800 */
[----:B------:R-:W-:Y:S01]  /*21b40*/  UIADD3 UR9, UR9, UR10, URZ ;  /* 0x0000000a09097290 */ /* 0x000fe2000fffe03f */
[----:B------:R-:W-:Y:S01]  /*21b50*/  UMOV UR15, 0xffffffff ;  /* 0xffffffff000f7882 */ /* 0x000fe20000000000 */
[----:B------:R-:W-:Y:S01]  /*21b60*/  ULDC.64 UR4, c[0x0][0x640] ;  /* 0x0001900000047ab9 */ /* 0x000fe20000000a00 */
[----:B------:R-:W-:Y:S01]  /*21b70*/  USHF.L.U32 UR15, UR15, UR21, URZ ;  /* 0x000000150f0f7299 */ /* 0x000fe2000800063f */
[----:B------:R-:W-:Y:S01]  /*21b80*/  ISETP.NE.U32.AND P0, PT, RZ, UR4, PT ;  /* 0x00000004ff007c0c */ /* 0x000fe2000bf05070 */
[----:B------:R-:W-:-:S02]  /*21b90*/  USHF.R.U64 UR16, UR8, UR11, UR9 ;  /* 0x0000000b08107299 */ /* 0x000fc40008001209 */
[----:B------:R-:W-:Y:S01]  /*21ba0*/  USHF.R.U32.HI UR8, URZ, UR11, UR9 ;  /* 0x0000000b3f087299 */ /* 0x000fe20008011609 */
[----:B--2---:R-:W-:Y:S01]  /*21bb0*/  R2UR UR14, R0 ;  /* 0x00000000000e72ca */ /* 0x004fe200000e0000 */
[----:B------:R-:W-:Y:S01]  /*21bc0*/  ULDC UR17, c[0x0][0x608] ;  /* 0x0001820000117ab9 */ /* 0x000fe20000000800 */
[----:B------:R-:W-:Y:S01]  /*21bd0*/  ULOP3.LUT UR40, URZ, UR15, URZ, 0x33, !UPT ;  /* 0x0000000f3f287292 */ /* 0x000fe2000f8e333f */
[----:B------:R-:W-:Y:S01]  /*21be0*/  ISETP.NE.AND.EX P0, PT, RZ, UR5, PT, P0 ;  /* 0x00000005ff007c0c */ /* 0x000fe2000bf05300 */
[----:B------:R-:W-:Y:S02]  /*21bf0*/  USHF.R.U64 UR15, UR16, UR17, UR8 ;  /* 0x00000011100f7299 */ /* 0x000fe40008001208 */
[----:B------:R-:W-:Y:S02]  /*21c00*/  USHF.R.U32.HI UR8, URZ, UR17, UR8 ;  /* 0x000000113f087299 */ /* 0x000fe40008011608 */
[----:B------:R-:W-:Y:S02]  /*21c10*/  UIADD3 UR12, -UR12, URZ, URZ ;  /* 0x0000003f0c0c7290 */ /* 0x000fe4000fffe13f */
[----:B------:R-:W-:Y:S01]  /*21c20*/  USHF.R.U64 UR17, UR15, UR21, UR8 ;  /* 0x000000150f117299 */ /* 0x000fe20008001208 */
[----:B------:R-:W-:Y:S01]  /*21c30*/  UMOV UR19, 0x1 ;  /* 0x0000000100137882 */ /* 0x000fe20000000000 */
[----:B------:R-:W-:Y:S01]  /*21c40*/  ULDC UR13, c[0x0][0x144] ;  /* 0x00005100000d7ab9 */ /* 0x000fe20000000800 */
[----:B------:R-:W-:Y:S01]  /*21c50*/  ULDC UR7, c[0x0][0x600] ;  /* 0x0001800000077ab9 */ /* 0x000fe20000000800 */
[----:B------:R-:W-:-:S02]  /*21c60*/  USHF.L.U32 UR24, UR19, UR21, URZ ;  /* 0x0000001513187299 */ /* 0x000fc4000800063f */
[----:B------:R-:W-:Y:S02]  /*21c70*/  USHF.R.U32.HI UR8, URZ, UR21, UR8 ;  /* 0x000000153f087299 */ /* 0x000fe40008011608 */
[----:B------:R-:W-:Y:S02]  /*21c80*/  UIMAD UR21, UR13, UR12, UR6 ;  /* 0x0000000c0d1572a4 */ /* 0x000fe4000f8e0206 */
[----:B------:R-:W-:Y:S02]  /*21c90*/  UIADD3 UR20, UR7, -0x1, URZ ;  /* 0xffffffff07147890 */ /* 0x000fe4000fffe03f */
[----:B------:R-:W-:Y:S01]  /*21ca0*/  UIADD3 UR19, -UR14, URZ, URZ ;  /* 0x0000003f0e137290 */ /* 0x000fe2000fffe13f */
        /* <DEDUP_REMOVED lines=17> */
.L_x_539:
[----:B------:R-:W-:Y:S01]  /*21dc0*/  UISETP.NE.AND UP0, UPT, UR39, URZ, UPT ;  /* 0x0000003f2700728c */ /* 0x000fe2000bf05270 */
[----:B------:R-:W-:Y:S01]  /*21dd0*/  MOV R0, 0x1 ;  /* 0x0000000100007802 */ /* 0x000fe20000000f00 */
[----:B------:R-:W-:Y:S02]  /*21de0*/  USHF.R.U64 UR4, UR6, UR22, UR8 ;  /* 0x0000001606047299 */ /* 0x000fe40008001208 */
[----:B------:R-:W-:Y:S02]  /*21df0*/  ULOP3.LUT UR40, UR15, UR40, URZ, 0xc0, !UPT ;  /* 0x000000280f287292 */ /* 0x000fe4000f8ec03f */
[----:B------:R-:W-:Y:S02]  /*21e00*/  UIADD3 UR5, -UR4, URZ, URZ ;  /* 0x0000003f04057290 */ /* 0x000fe4000fffe13f */
[----:B------:R-:W-:Y:S02]  /*21e10*/  UIMAD UR40, UR24, UR4, UR40 ;  /* 0x00000004182872a4 */ /* 0x000fe4000f8e0228 */
[----:B------:R-:W-:-:S02]  /*21e20*/  ULOP3.LUT UR16, UR16, UR20, URZ, 0xc0, !UPT ;  /* 0x0000001410107292 */ /* 0x000fc4000f8ec03f */
[----:B------:R-:W-:Y:S02]  /*21e30*/  @UP0 UIMAD UR21, UR25, UR19, UR18 ;  /* 0x00000013191502a4 */ /* 0x000fe4000f8e0212 */
[----:B------:R-:W-:-:S03]  /*21e40*/  UIMAD UR4, UR5, UR23, UR17 ;  /* 0x00000017050472a4 */ /* 0x000fc6000f8e0211 */
[----:B------:R-:W-:Y:S01]  /*21e50*/  ULDC UR5, c[0x0][0x610] ;  /* 0x0001840000057ab9 */ /* 0x000fe20000000800 */
[----:B------:R-:W-:Y:S02]  /*21e60*/  UIMAD UR4, UR4, UR7, UR16 ;  /* 0x00000007040472a4 */ /* 0x000fe4000f8e0210 */
[----:B------:R-:W-:-:S04]  /*21e70*/  UIMAD UR40, UR40, UR5, UR21 ;  /* 0x00000005282872a4 */ /* 0x000fc8000f8e0215 */
[----:B------:R-:W-:Y:S02]  /*21e80*/  USEL UR41, UR4, UR40, !UP0 ;  /* 0x0000002804297287 */ /* 0x000fe4000c000000 */
[----:B------:R-:W-:-:S12]  /*21e90*/  USEL UR40, UR40, UR4, !UP0 ;  /* 0x0000000428287287 */ /* 0x000fd8000c000000 */
.L_x_537:
[----:B------:R-:W-:-:S13]  /*21ea0*/  LOP3.LUT P0, RZ, R0, 0xff, RZ, 0xc0, !PT ;  /* 0x000000ff00ff7812 */ /* 0x000fda000780c0ff */
[----:B------:R-:W-:Y:S05]  /*21eb0*/  @P0 BRA `(.L_x_540) ;  /* 0xfffffdf0008c0947 */ /* 0x000fea000383ffff */
[----:B------:R-:W-:Y:S05]  /*21ec0*/  EXIT ;  /* 0x000000000000794d */ /* 0x000fea0003800000 */
.L_x_3:
[----:B------:R-:W2:Y:S01]  /*21ed0*/  LDL R5, [R1+0x204] ;  /* 0x0002040001057983 */ /* 0x000ea20000100800 */
[----:B------:R-:W-:-:S03]  /*21ee0*/  ULDC.64 UR8, c[0x0][0x650] ;  /* 0x0001940000087ab9 */ /* 0x000fc60000000a00 */
[----:B------:R-:W3:Y:S01]  /*21ef0*/  LDL R4, [R1+0x200] ;  /* 0x0002000001047983 */ /* 0x000ee20000100800 */
[----:B------:R-:W-:Y:S01]  /*21f00*/  PRMT R0, RZ, 0x7610, R0 ;  /* 0x00007610ff007816 */ /* 0x000fe20000000000 */
[----:B------:R-:W-:Y:S01]  /*21f10*/  IMAD.MOV.U32 R3, RZ, RZ, -0x1 ;  /* 0xffffffffff037424 */ /* 0x000fe200078e00ff */
[----:B------:R-:W-:Y:S01]  /*21f20*/  MOV R2, 0xffffffff ;  /* 0xffffffff00027802 */ /* 0x000fe20000000f00 */
[----:B------:R-:W-:Y:S01]  /*21f30*/  IMAD.MOV.U32 R10, RZ, RZ, -0x1 ;  /* 0xffffffffff0a7424 */ /* 0x000fe200078e00ff */
[----:B--2---:R-:W-:-:S04]  /*21f40*/  ISETP.GE.U32.AND P0, PT, R5, UR8, PT ;  /* 0x0000000805007c0c */ /* 0x004fc8000bf06070 */
[----:B---3--:R-:W-:-:S13]  /*21f50*/  ISETP.GE.U32.AND.EX P0, PT, R4, UR9, PT, P0 ;  /* 0x0000000904007c0c */ /* 0x008fda000bf06100 */
[----:B------:R-:W-:Y:S05]  /*21f60*/  @P0 BRA `(.L_x_541) ;  /* 0x00000004008c0947 */ /* 0x000fea0003800000 */
[----:B------:R-:W-:Y:S01]  /*21f70*/  I2FP.F32.U32 R0, UR4 ;  /* 0x0000000400007c45 */ /* 0x000fe20008201000 */
[----:B0-----:R-:W-:Y:S01]  /*21f80*/  ULDC.64 UR16, c[0x0][0x628] ;  /* 0x00018a0000107ab9 */ /* 0x001fe20000000a00 */
        /* <DEDUP_REMOVED lines=24> */
.L_x_542:
        /* <DEDUP_REMOVED lines=24> */
[----:B------:R-:W-:Y:S01]  /*22290*/  UMOV UR19, 0x1 ;  /* 0x0000000100137882 */ /* 0x000fe20000000000 */
[----:B------:R-:W-:Y:S01]  /*222a0*/  ULDC UR20, c[0x0][0x608] ;  /* 0x0001820000147ab9 */ /* 0x000fe20000000800 */
[----:B------:R-:W-:Y:S01]  /*222b0*/  USHF.L.U32 UR26, UR19, UR23, URZ ;  /* 0x00000017131a7299 */ /* 0x000fe2000800063f */
[----:B------:R-:W-:Y:S01]  /*222c0*/  ISETP.NE.AND.EX P0, PT, RZ, UR9, PT, P0 ;  /* 0x00000009ff007c0c */ /* 0x000fe2000bf05300 */
[----:B------:R-:W-:Y:S02]  /*222d0*/  USHF.R.U64 UR19, UR18, UR20, UR11 ;  /* 0x0000001412137299 */ /* 0x000fe4000800120b */
[----:B------:R-:W-:Y:S02]  /*222e0*/  USHF.R.U32.HI UR11, URZ, UR20, UR11 ;  /* 0x000000143f0b7299 */ /* 0x000fe4000801160b */
[----:B------:R-:W-:-:S02]  /*222f0*/  UIADD3 UR15, -UR15, URZ, URZ ;  /* 0x0000003f0f0f7290 */ /* 0x000fc4000fffe13f */
[----:B------:R-:W-:Y:S01]  /*22300*/  USHF.R.U64 UR20, UR19, UR23, UR11 ;  /* 0x0000001713147299 */ /* 0x000fe2000800120b */
[----:B------:R-:W-:Y:S01]  /*22310*/  ULDC UR16, c[0x0][0x144] ;  /* 0x0000510000107ab9 */ /* 0x000fe20000000800 */
[----:B------:R-:W-:Y:S01]  /*22320*/  ULDC UR6, c[0x0][0x600] ;  /* 0x0001800000067ab9 */ /* 0x000fe20000000800 */
[----:B------:R-:W-:Y:S02]  /*22330*/  USHF.R.U32.HI UR11, URZ, UR23, UR11 ;  /* 0x000000173f0b7299 */ /* 0x000fe4000801160b */
[----:B------:R-:W-:Y:S02]  /*22340*/  UIMAD UR23, UR16, UR15, UR4 ;  /* 0x0000000f101772a4 */ /* 0x000fe4000f8e0204 */
[----:B------:R-:W-:Y:S02]  /*22350*/  UIADD3 UR22, UR6, -0x1, URZ ;  /* 0xffffffff06167890 */ /* 0x000fe4000fffe03f */
[----:B------:R-:W-:Y:S02]  /*22360*/  ULOP3.LUT UR27, URZ, UR13, URZ, 0x33, !UPT ;  /* 0x0000000d3f1b7292 */ /* 0x000fe4000f8e333f */
        /* <DEDUP_REMOVED lines=18> */
.L_x_543:
[----:B------:R-:W-:Y:S01]  /*22490*/  UISETP.NE.AND UP0, UPT, UR39, URZ, UPT ;  /* 0x0000003f2700728c */ /* 0x000fe2000bf05270 */
[----:B------:R-:W-:Y:S01]  /*224a0*/  MOV R0, 0x1 ;  /* 0x0000000100007802 */ /* 0x000fe20000000f00 */
[----:B------:R-:W-:Y:S01]  /*224b0*/  USHF.R.U64 UR8, UR4, UR24, UR11 ;  /* 0x0000001804087299 */ /* 0x000fe2000800120b */
[----:B------:R-:W-:Y:S01]  /*224c0*/  IMAD.U32 R10, RZ, RZ, UR5 ;  /* 0x00000005ff0a7e24 */ /* 0x000fe2000f8e00ff */
[----:B------:R-:W-:Y:S02]  /*224d0*/  ULOP3.LUT UR4, UR19, UR27, URZ, 0xc0, !UPT ;  /* 0x0000001b13047292 */ /* 0x000fe4000f8ec03f */
[----:B------:R-:W-:Y:S02]  /*224e0*/  ULOP3.LUT UR18, UR18, UR22, URZ, 0xc0, !UPT ;  /* 0x0000001612127292 */ /* 0x000fe4000f8ec03f */
[----:B------:R-:W-:-:S03]  /*224f0*/  UIMAD UR4, UR26, UR8, UR4 ;  /* 0x000000081a0472a4 */ /* 0x000fc6000f8e0204 */
[----:B------:R-:W-:Y:S02]  /*22500*/  @UP0 UIMAD UR23, UR28, UR21, UR7 ;  /* 0x000000151c1702a4 */ /* 0x000fe4000f8e0207 */
[----:B------:R-:W-:-:S03]  /*22510*/  UIADD3 UR7, -UR8, URZ, URZ ;  /* 0x0000003f08077290 */ /* 0x000fc6000fffe13f */
[----:B------:R-:W-:Y:S01]  /*22520*/  ULDC UR8, c[0x0][0x610] ;  /* 0x0001840000087ab9 */ /* 0x000fe20000000800 */
[----:B------:R-:W-:Y:S02]  /*22530*/  UIMAD UR7, UR7, UR25, UR20 ;  /* 0x00000019070772a4 */ /* 0x000fe4000f8e0214 */
[----:B------:R-:W-:Y:S02]  /*22540*/  UIMAD UR4, UR4, UR8, UR23 ;  /* 0x00000008040472a4 */ /* 0x000fe4000f8e0217 */
[----:B------:R-:W-:-:S04]  /*22550*/  UIMAD UR7, UR7, UR6, UR18 ;  /* 0x00000006070772a4 */ /* 0x000fc8000f8e0212 */
[----:B------:R-:W-:Y:S02]  /*22560*/  USEL UR6, UR7, UR4, !UP0 ;  /* 0x0000000407067287 */ /* 0x000fe4000c000000 */
[----:B------:R-:W-:-:S04]  /*22570*/  USEL UR4, UR4, UR7, !UP0 ;  /* 0x0000000704047287 */ /* 0x000fc8000c000000 */
[----:B------:R-:W-:Y:S02]  /*22580*/  MOV R2, UR6 ;  /* 0x0000000600027c02 */ /* 0x000fe40008000f00 */
[----:B------:R-:W-:-:S07]  /*22590*/  IMAD.U32 R3, RZ, RZ, UR4 ;  /* 0x00000004ff037e24 */ /* 0x000fce000f8e00ff */
.L_x_541:
[----:B------:R-:W-:-:S08]  /*225a0*/  NOP ;  /* 0x0000000000007918 */ /* 0x000fd00000000000 */
[----:B0-----:R-:W0:-:S00]  /*225b0*/  USETMAXREG.DEALLOC.CTAPOOL 0x18 ;  /* 0x00000018000079c8 */ /* 0x001e0000080e0500 */
[----:B------:R-:W-:-:S13]  /*225c0*/  ISETP.NE.AND P0, PT, RZ, UR10, PT ;  /* 0x0000000aff007c0c */ /* 0x000fda000bf05270 */
[----:B------:R-:W-:Y:S05]  /*225d0*/  @P0 EXIT ;  /* 0x000000000000094d */ /* 0x000fea0003800000 */
[----:B0-----:R-:W-:Y:S01]  /*225e0*/  LOP3.LUT P0, RZ, R0, 0xff, RZ, 0xc0, !PT ;  /* 0x000000ff00ff7812 */ /* 0x001fe2000780c0ff */
[----:B------:R-:W-:Y:S01]  /*225f0*/  IMAD.MOV.U32 R7, RZ, RZ, RZ ;  /* 0x000000ffff077224 */ /* 0x000fe200078e00ff */
[----:B------:R-:W-:-:S11]  /*22600*/  MOV R0, 0x1 ;  /* 0x0000000100007802 */ /* 0x000fd60000000f00 */
[----:B------:R-:W-:Y:S05]  /*22610*/  @!P0 BRA `(.L_x_544) ;  /* 0x0000000c00888947 */ /* 0x000fea0003800000 */
[----:B------:R-:W0:Y:S01]  /*22620*/  LDC R0, c[0x0][0x28c] ;  /* 0x0000a300ff007b82 */ /* 0x000e220000000800 */
[----:B------:R-:W1:Y:S01]  /*22630*/  S2R R4, SR_TID.X ;  /* 0x0000000000047919 */ /* 0x000e620000002100 */
[----:B------:R-:W-:Y:S01]  /*22640*/  ULDC UR5, c[0x0][0x658] ;  /* 0x0001960000057ab9 */ /* 0x000fe20000000800 */
[----:B------:R-:W-:Y:S01]  /*22650*/  UMOV UR7, 0xffffffff ;  /* 0xffffffff00077882 */ /* 0x000fe20000000000 */
[----:B------:R-:W-:Y:S01]  /*22660*/  ULDC UR6, c[0x0][0xc] ;  /* 0x0000030000067ab9 */ /* 0x000fe20000000800 */
[----:B------:R-:W-:Y:S01]  /*22670*/  USHF.L.U32 UR9, UR7, UR5, URZ ;  /* 0x0000000507097299 */ /* 0x000fe2000800063f */
[----:B------:R-:W-:Y:S01]  /*22680*/  BSSY B0, `(.L_x_544) ;  /* 0x00000db000007945 */ /* 0x000fe20003800000 */
[----:B------:R-:W-:Y:S01]  /*22690*/  UMOV UR8, 0x1 ;  /* 0x0000000100087882 */ /* 0x000fe20000000000 */
[----:B------:R-:W-:Y:S01]  /*226a0*/  ULDC UR7, c[0x0][0x10] ;  /* 0x0000040000077ab9 */ /* 0x000fe20000000800 */
[----:B------:R-:W-:Y:S01]  /*226b0*/  USHF.L.U32 UR5, UR8, UR5, URZ ;  /* 0x0000000508057299 */ /* 0x000fe2000800063f */
[----:B------:R-:W-:Y:S01]  /*226c0*/  IMAD.MOV.U32 R9, RZ, RZ, 0x1 ;  /* 0x00000001ff097424 */ /* 0x000fe200078e00ff */
[----:B------:R-:W-:Y:S01]  /*226d0*/  UIMAD.WIDE.U32 UR6, UR6, UR7, URZ ;  /* 0x00000007060672a5 */ /* 0x000fe2000f8e003f */
[----:B------:R-:W-:Y:S01]  /*226e0*/  IMAD.MOV.U32 R7, RZ, RZ, RZ ;  /* 0x000000ffff077224 */ /* 0x000fe200078e00ff */
[----:B------:R-:W-:Y:S01]  /*226f0*/  ULDC UR8, c[0x0][0x14] ;  /* 0x0000050000087ab9 */ /* 0x000fe20000000800 */
[----:B------:R-:W-:Y:S01]  /*22700*/  ULDC UR4, c[0x0][0x600] ;  /* 0x0001800000047ab9 */ /* 0x000fe20000000800 */
[----:B------:R-:W-:-:S02]  /*22710*/  UIMAD.WIDE.U32 UR30, UR6, UR8, URZ ;  /* 0x00000008061e72a5 */ /* 0x000fc4000f8e003f */
[----:B------:R-:W-:Y:S02]  /*22720*/  UIMAD UR7, UR7, UR8, URZ ;  /* 0x00000008070772a4 */ /* 0x000fe4000f8e023f */
[----:B------:R-:W-:Y:S02]  /*22730*/  ULOP3.LUT UR13, UR38, 0x2, URZ, 0xfc, !UPT ;  /* 0x00000002260d7892 */ /* 0x000fe4000f8efc3f */
[----:B------:R-:W-:Y:S02]  /*22740*/  UIADD3 UR4, UR4, -0x1, URZ ;  /* 0xffffffff04047890 */ /* 0x000fe4000fffe03f */
[----:B------:R-:W-:Y:S01]  /*22750*/  ULOP3.LUT UR6, URZ, UR9, URZ, 0x33, !UPT ;  /* 0x000000093f067292 */ /* 0x000fe2000f8e333f */
[----:B0-----:R-:W-:Y:S01]  /*22760*/  IADD3 R0, R0, 0x7f, RZ ;  /* 0x0000007f00007810 */ /* 0x001fe20007ffe0ff */
[----:B------:R-:W-:Y:S01]  /*22770*/  UIADD3 UR7, UR31, UR7, URZ ;  /* 0x000000071f077290 */ /* 0x000fe2000fffe03f */
[----:B------:R-:W-:Y:S02]  /*22780*/  ULDC.64 UR40, c[0x0][0x198] ;  /* 0x0000660000287ab9 */ /* 0x000fe40000000a00 */
[----:B------:R-:W-:-:S04]  /*22790*/  SHF.R.S32.HI R5, RZ, 0x1f, R0 ;  /* 0x0000001fff057819 */ /* 0x000fc80000011400 */
[----:B------:R-:W-:Y:S02]  /*227a0*/  LEA.HI R5, R5, R0, RZ, 0x7 ;  /* 0x0000000005057211 */ /* 0x000fe400078f38ff */
[C---:B-1----:R-:W-:Y:S02]  /*227b0*/  LOP3.LUT P2, RZ, R4.reuse, 0x7f, RZ, 0xc0, !PT ;  /* 0x0000007f04ff7812 */ /* 0x042fe4000784c0ff */
[----:B------:R-:W-:Y:S02]  /*227c0*/  LOP3.LUT P0, RZ, R4, 0x1f, RZ, 0xc0, !PT ;  /* 0x0000001f04ff7812 */ /* 0x000fe4000780c0ff */
[----:B------:R-:W-:Y:S02]  /*227d0*/  SHF.R.S32.HI R6, RZ, 0x7, R5 ;  /* 0x00000007ff067819 */ /* 0x000fe40000011405 */
[----:B------:R-:W-:Y:S02]  /*227e0*/  PLOP3.LUT P0, PT, P0, P2, PT, 0x8a, 0x0 ;  /* 0x000000000000781c */ /* 0x000fe40000705172 */
[----:B------:R-:W-:-:S02]  /*227f0*/  MOV R0, 0x1 ;  /* 0x0000000100007802 */ /* 0x000fc40000000f00 */
[----:B------:R-:W-:-:S09]  /*22800*/  IADD3 R16, R6, 0x1, RZ ;  /* 0x0000000106107810 */ /* 0x000fd20007ffe0ff */
.L_x_556:
[----:B------:R-:W-:-:S03]  /*22810*/  UMOV UR8, 0xffffffff ;  /* 0xffffffff00087882 */ /* 0x000fc60000000000 */
[----:B------:R-:W-:Y:S05]  /*22820*/  BRA.DIV UR8, `(.L_x_545) ;  /* 0x0000000e08d07947 */ /* 0x000fea000b800000 */
[----:B------:R-:W-:-:S13]  /*22830*/  ELECT P6, URZ, PT ;  /* 0x00000000003f782f */ /* 0x000fda00038c0000 */
.L_x_566:
[----:B------:R-:W0:Y:S01]  /*22840*/  LDC R4, c[0x0][0x28c] ;  /* 0x0000a300ff047b82 */ /* 0x000e220000000800 */
[----:B------:R-:W-:Y:S01]  /*22850*/  BSSY B1, `(.L_x_546) ;  /* 0x0000042000017945 */ /* 0x000fe20003800000 */
[----:B0-----:R-:W-:-:S13]  /*22860*/  ISETP.LT.OR P6, PT, R4, 0x1, !P6 ;  /* 0x000000010400780c */ /* 0x001fda00077c1670 */
[----:B------:R-:W-:Y:S05]  /*22870*/  @P6 BRA `(.L_x_547) ;  /* 0x0000000000fc6947 */ /* 0x000fea0003800000 */
[----:B------:R-:W-:Y:S01]  /*22880*/  SHF.L.U32 R5, R2, 0x8, RZ ;  /* 0x0000000802057819 */ /* 0x000fe200000006ff */
[----:B------:R-:W-:Y:S01]  /*22890*/  IMAD.SHL.U32 R3, R3, 0x100, RZ ;  /* 0x0000010003037824 */ /* 0x000fe200078e00ff */
[----:B------:R-:W-:Y:S01]  /*228a0*/  MOV R4, R16 ;  /* 0x0000001000047202 */ /* 0x000fe20000000f00 */
[----:B------:R-:W-:Y:S01]  /*228b0*/  IMAD.MOV.U32 R13, RZ, RZ, RZ ;  /* 0x000000ffff0d7224 */ /* 0x000fe200078e00ff */
[----:B------:R-:W-:Y:S01]  /*228c0*/  MOV R8, R7 ;  /* 0x0000000700087202 */ /* 0x000fe20000000f00 */
[----:B------:R-:W-:-:S07]  /*228d0*/  IMAD.MOV.U32 R2, RZ, RZ, R0 ;  /* 0x000000ffff027224 */ /* 0x000fce00078e0000 */
.L_x_551:
[----:B------:R-:W0:Y:S01]  /*228e0*/  S2R R12, SR_CgaCtaId ;  /* 0x00000000000c7919 */ /* 0x000e220000008800 */
[----:B------:R-:W-:-:S04]  /*228f0*/  MOV R11, 0x400 ;  /* 0x00000400000b7802 */ /* 0x000fc80000000f00 */
[----:B0-----:R-:W-:Y:S02]  /*22900*/  LEA R15, R12, R11, 0x18 ;  /* 0x0000000b0c0f7211 */ /* 0x001fe400078ec0ff */
[----:B------:R-:W-:Y:S01]  /*22910*/  SHF.L.U32 R11, R2, 0x1f, RZ ;  /* 0x0000001f020b7819 */ /* 0x000fe200000006ff */
[----:B------:R-:W0:Y:S02]  /*22920*/  @!P2 LDC R12, c[0x0][0x500] ;  /* 0x00014000ff0cab82 */ /* 0x000e240000000800 */
[----:B------:R-:W-:-:S04]  /*22930*/  IMAD R14, R8, 0x8, R15 ;  /* 0x00000008080e7824 */ /* 0x000fc800078e020f */
[----:B------:R-:W1:Y:S02]  /*22940*/  SYNCS.PHASECHK.TRANS64.TRYWAIT P1, [R14+URZ+0x18], R11 ;  /* 0x0000180b0e0075a7 */ /* 0x000e64000802017f */
[----:B-1----:R-:W-:Y:S05]  /*22950*/  @!P1 BRA `(.L_x_548) ;  /* 0x0000000c00a49947 */ /* 0x002fea0003800000 */
.L_x_567:
[----:B------:R-:W-:Y:S01]  /*22960*/  UPRMT UR8, UR13, 0x9910, URZ ;  /* 0x000099100d087896 */ /* 0x000fe2000800003f */
[----:B0-----:R0:W-:Y:S03]  /*22970*/  @!P2 SYNCS.ARRIVE.TRANS64 RZ, [R14+URZ], R12 ;  /* 0x0000000c0effa9a7 */ /* 0x0011e6000800003f */
[----:B------:R-:W-:-:S06]  /*22980*/  UISETP.NE.AND UP0, UPT, UR8, 0x2, UPT ;  /* 0x000000020800788c */ /* 0x000fcc000bf05270 */
[----:B------:R-:W-:-:S13]  /*22990*/  PLOP3.LUT P1, PT, PT, PT, UP0, 0x80, 0x0 ;  /* 0x000000000000781c */ /* 0x000fda0003f2f008 */
[----:B0-----:R-:W-:Y:S05]  /*229a0*/  @P1 BRA `(.L_x_549) ;  /* 0x0000000000041947 */ /* 0x001fea0003800000 */
[----:B------:R-:W-:Y:S01]  /*229b0*/  BPT.TRAP 0x1 ;  /* 0x000000040000795c */ /* 0x000fe20000300000 */
.L_x_549:
[----:B------:R-:W-:Y:S05]  /*229c0*/  @P0 BRA `(.L_x_550) ;  /* 0x0000000000040947 */ /* 0x000fea0003800000 */
[----:B------:R-:W-:Y:S01]  /*229d0*/  BPT.TRAP 0x1 ;  /* 0x000000040000795c */ /* 0x000fe20000300000 */
.L_x_550:
[----:B------:R-:W-:Y:S01]  /*229e0*/  LEA R15, R8, R15, 0x10 ;  /* 0x0000000f080f7211 */ /* 0x000fe200078e80ff */
[----:B------:R-:W-:Y:S01]  /*229f0*/  UIADD3 UR14, UP0, UR40, 0xf0, URZ ;  /* 0x000000f0280e7890 */ /* 0x000fe2000ff1e03f */
[----:B------:R-:W-:Y:S01]  /*22a00*/  R2UR UR34, R13 ;  /* 0x000000000d2272ca */ /* 0x000fe200000e0000 */
[----:B------:R-:W-:Y:S01]  /*22a10*/  UIADD3 UR42, UP1, UR40, 0x1f0, URZ ;  /* 0x000001f0282a7890 */ /* 0x000fe2000ff3e03f */
[----:B------:R-:W-:Y:S01]  /*22a20*/  R2UR UR8, R15 ;  /* 0x000000000f0872ca */ /* 0x000fe200000e0000 */
[----:B------:R-:W-:Y:S01]  /*22a30*/  UIADD3.X UR15, URZ, UR41, URZ, UP0, !UPT ;  /* 0x000000293f0f7290 */ /* 0x000fe200087fe43f */
[----:B------:R-:W-:Y:S01]  /*22a40*/  R2UR UR33, R14 ;  /* 0x000000000e2172ca */ /* 0x000fe200000e0000 */
[----:B------:R-:W-:Y:S01]  /*22a50*/  UIADD3.X UR43, URZ, UR41, URZ, UP1, !UPT ;  /* 0x000000293f2b7290 */ /* 0x000fe20008ffe43f */
[----:B------:R-:W-:Y:S01]  /*22a60*/  R2UR UR35, R3 ;  /* 0x00000000032372ca */ /* 0x000fe200000e0000 */
[----:B------:R-:W-:Y:S01]  /*22a70*/  VIADD R8, R8, 0x1 ;  /* 0x0000000108087836 */ /* 0x000fe20000000000 */
[----:B------:R-:W-:Y:S01]  /*22a80*/  R2UR UR36, R10 ;  /* 0x000000000a2472ca */ /* 0x000fe200000e0000 */
[----:B------:R-:W-:Y:S01]  /*22a90*/  UMOV UR22, 0x0 ;  /* 0x0000000000167882 */ /* 0x000fe20000000000 */
[----:B------:R-:W-:Y:S01]  /*22aa0*/  IADD3 R4, R4, -0x1, RZ ;  /* 0xffffffff04047810 */ /* 0x000fe20007ffe0ff */
[----:B------:R-:W-:Y:S01]  /*22ab0*/  UMOV UR23, 0x10000000 ;  /* 0x1000000000177882 */ /* 0x000fe20000000000 */
[----:B------:R-:W-:Y:S01]  /*22ac0*/  R2UR UR19, R5 ;  /* 0x00000000051372ca */ /* 0x000fe200000e0000 */
[----:B------:R-:W-:Y:S01]  /*22ad0*/  UIADD3 UR26, UR34, 0x40, URZ ;  /* 0x00000040221a7890 */ /* 0x000fe2000fffe03f */
[----:B------:R-:W-:Y:S01]  /*22ae0*/  ISETP.GT.AND P3, PT, R4, 0x1, PT ;  /* 0x000000010400780c */ /* 0x000fe20003f64270 */
[----:B------:R-:W-:Y:S01]  /*22af0*/  UIADD3 UR32, UR8, 0x100, URZ ;  /* 0x0000010008207890 */ /* 0x000fe2000fffe03f */
[C---:B------:R-:W-:Y:S01]  /*22b00*/  ISETP.NE.AND P1, PT, R8.reuse, 0x3, PT ;  /* 0x000000030800780c */ /* 0x040fe20003f25270 */
[----:B------:R-:W-:Y:S01]  /*22b10*/  UIADD3 UR24, UR8, 0x8100, URZ ;  /* 0x0000810008187890 */ /* 0x000fe2000fffe03f */
[----:B------:R-:W-:Y:S01]  /*22b20*/  VIADD R13, R13, 0x80 ;  /* 0x000000800d0d7836 */ /* 0x000fe20000000000 */
[----:B------:R-:W-:Y:S01]  /*22b30*/  UIADD3 UR16, UR8, 0x30100, URZ ;  /* 0x0003010008107890 */ /* 0x000fe2000fffe03f */
[----:B-1----:R-:W-:Y:S01]  /*22b40*/  SEL R11, RZ, 0x1, P1 ;  /* 0x00000001ff0b7807 */ /* 0x002fe20000800000 */
[----:B------:R-:W-:Y:S01]  /*22b50*/  UIADD3 UR8, UR8, 0x38100, URZ ;  /* 0x0003810008087890 */ /* 0x000fe2000fffe03f */
[----:B------:R-:W-:Y:S01]  /*22b60*/  SEL R8, R8, RZ, P1 ;  /* 0x000000ff08087207 */ /* 0x000fe20000800000 */
[----:B------:R-:W-:Y:S01]  /*22b70*/  UMOV UR25, UR33 ;  /* 0x0000002100197c82 */ /* 0x000fe20008000000 */
[----:B------:R-:W-:Y:S01]  /*22b80*/  UMOV UR27, UR35 ;  /* 0x00000023001b7c82 */ /* 0x000fe20008000000 */
[----:B------:R-:W-:Y:S01]  /*22b90*/  UMOV UR28, UR36 ;  /* 0x00000024001c7c82 */ /* 0x000fe20008000000 */
[----:B------:R-:W-:Y:S01]  /*22ba0*/  UMOV UR17, UR33 ;  /* 0x0000002100117c82 */ /* 0x000fe20008000000 */
[----:B------:R-:W-:Y:S01]  /*22bb0*/  UMOV UR18, UR34 ;  /* 0x0000002200127c82 */ /* 0x000fe20008000000 */
[----:B------:R-:W-:Y:S01]  /*22bc0*/  UMOV UR20, UR36 ;  /* 0x0000002400147c82 */ /* 0x000fe20008000000 */
[----:B------:R0:W-:Y:S01]  /*22bd0*/  UTMALDG.3D [UR32], [UR14], desc[UR22] ;  /* 0x000016200e0075b4 */ /* 0x0001e20008011000 */
[----:B------:R-:W-:Y:S01]  /*22be0*/  UMOV UR9, UR33 ;  /* 0x0000002100097c82 */ /* 0x000fe20008000000 */
[----:B------:R-:W-:Y:S01]  /*22bf0*/  UMOV UR11, UR19 ;  /* 0x00000013000b7c82 */ /* 0x000fe20008000000 */
[----:B------:R-:W-:Y:S01]  /*22c00*/  UMOV UR12, UR36 ;  /* 0x00000024000c7c82 */ /* 0x000fe20008000000 */
[----:B------:R-:W-:Y:S01]  /*22c10*/  UMOV UR10, UR26 ;  /* 0x0000001a000a7c82 */ /* 0x000fe20008000000 */
[----:B------:R-:W-:Y:S01]  /*22c20*/  LOP3.LUT R2, R2, R11, RZ, 0x3c, !PT ;  /* 0x0000000b02027212 */ /* 0x000fe200078e3cff */
[----:B------:R0:W-:Y:S01]  /*22c30*/  UTMALDG.3D [UR24], [UR14], desc[UR22] ;  /* 0x000016180e0075b4 */ /* 0x0001e20008011000 */
[----:B------:R0:W-:Y:S01]  /*22c40*/  UTMALDG.3D [UR16], [UR42], desc[UR22] ;  /* 0x000016102a0075b4 */ /* 0x0001e20008011000 */
[----:B------:R0:W-:Y:S02]  /*22c50*/  UTMALDG.3D [UR8], [UR42], desc[UR22] ;  /* 0x000016082a0075b4 */ /* 0x0001e40008011000 */
[----:B0-----:R-:W-:Y:S05]  /*22c60*/  @P3 BRA `(.L_x_551) ;  /* 0xfffffffc001c3947 */ /* 0x001fea000383ffff */
.L_x_547:
[----:B------:R-:W-:Y:S05]  /*22c70*/  BSYNC B1 ;  /* 0x0000000000017941 */ /* 0x000fea0003800000 */
.L_x_546:
[----:B------:R-:W2:Y:S01]  /*22c80*/  LDL.LU R15, [R1+0x200] ;  /* 0x00020000010f7983 */ /* 0x000ea20000300800 */
[----:B------:R-:W-:Y:S01]  /*22c90*/  LOP3.LUT P1, RZ, R9, 0xff, RZ, 0xc0, !PT ;  /* 0x000000ff09ff7812 */ /* 0x000fe2000782c0ff */
[----:B------:R-:W-:Y:S02]  /*22ca0*/  ULDC.64 UR8, c[0x0][0x650] ;  /* 0x0001940000087ab9 */ /* 0x000fe40000000a00 */
[----:B------:R-:W3:Y:S01]  /*22cb0*/  LDL.LU R14, [R1+0x204] ;  /* 0x00020400010e7983 */ /* 0x000ee20000300800 */
[C---:B------:R-:W-:Y:S01]  /*22cc0*/  IADD3 R4, R6.reuse, R7, RZ ;  /* 0x0000000706047210 */ /* 0x040fe20007ffe0ff */
[----:B------:R-:W-:Y:S01]  /*22cd0*/  BSSY B1, `(.L_x_552) ;  /* 0x0000073000017945 */ /* 0x000fe20003800000 */
[----:B------:R-:W-:Y:S01]  /*22ce0*/  ISETP.GE.U32.AND P3, PT, R6, 0x3, PT ;  /* 0x000000030600780c */ /* 0x000fe20003f66070 */
[----:B------:R-:W-:Y:S01]  /*22cf0*/  IMAD.MOV.U32 R10, RZ, RZ, -0x1 ;  /* 0xffffffffff0a7424 */ /* 0x000fe200078e00ff */
[----:B------:R-:W-:-:S05]  /*22d00*/  PRMT R9, RZ, 0x7610, R9 ;  /* 0x00007610ff097816 */ /* 0x000fca0000000009 */
[----:B------:R-:W0:Y:S01]  /*22d10*/  @P1 S2R R3, SR_CgaCtaId ;  /* 0x0000000000031919 */ /* 0x000e220000008800 */
[----:B------:R-:W-:-:S04]  /*22d20*/  @P1 MOV R2, 0x400 ;  /* 0x0000040000021802 */ /* 0x000fc80000000f00 */
[----:B0-----:R-:W-:-:S04]  /*22d30*/  @P1 LEA R2, R3, R2, 0x18 ;  /* 0x0000000203021211 */ /* 0x001fc800078ec0ff */
[----:B------:R0:W-:Y:S01]  /*22d40*/  @P1 SYNCS.ARRIVE.TRANS64.A1T0 RZ, [R2+URZ+0x48], RZ ;  /* 0x000048ff02ff19a7 */ /* 0x0001e2000810003f */
[----:B------:R-:W-:-:S04]  /*22d50*/  ISETP.GT.U32.AND P1, PT, R4, 0x2, PT ;  /* 0x000000020400780c */ /* 0x000fc80003f24070 */
[----:B------:R-:W-:Y:S01]  /*22d60*/  ISETP.LT.U32.AND P1, PT, R6, 0x3, P1 ;  /* 0x000000030600780c */ /* 0x000fe20000f21070 */
[----:B0-----:R-:W-:Y:S01]  /*22d70*/  IMAD.WIDE.U32 R2, R4, -0x55555555, RZ ;  /* 0xaaaaaaab04027825 */ /* 0x001fe200078e00ff */
[----:B------:R-:W-:-:S04]  /*22d80*/  MOV R2, 0xffffffff ;  /* 0xffffffff00027802 */ /* 0x000fc80000000f00 */
[----:B------:R-:W-:Y:S02]  /*22d90*/  SHF.R.U32.HI R5, RZ, 0x1, R3 ;  /* 0x00000001ff057819 */ /* 0x000fe40000011603 */
[----:B------:R-:W-:-:S03]  /*22da0*/  SEL R3, RZ, 0x1, !P1 ;  /* 0x00000001ff037807 */ /* 0x000fc60004800000 */
[--C-:B------:R-:W-:Y:S01]  /*22db0*/  IMAD R7, R5, -0x3, R4.reuse ;  /* 0xfffffffd05077824 */ /* 0x100fe200078e0204 */
[----:B------:R-:W-:Y:S01]  /*22dc0*/  LOP3.LUT R0, R0, R3, RZ, 0x3c, !PT ;  /* 0x0000000300007212 */ /* 0x000fe200078e3cff */
[----:B------:R-:W-:Y:S01]  /*22dd0*/  IMAD.MOV.U32 R3, RZ, RZ, -0x1 ;  /* 0xffffffffff037424 */ /* 0x000fe200078e00ff */
[----:B------:R-:W-:Y:S02]  /*22de0*/  PRMT R4, RZ, 0x7610, R4 ;  /* 0x00007610ff047816 */ /* 0x000fe40000000004 */
[----:B------:R-:W-:Y:S02]  /*22df0*/  @P3 LOP3.LUT R0, R0, 0x1, R5, 0x78, !PT ;  /* 0x0000000100003812 */ /* 0x000fe400078e7805 */
[----:B---3--:R-:W-:-:S04]  /*22e00*/  IADD3 R14, P1, R14, UR30, RZ ;  /* 0x0000001e0e0e7c10 */ /* 0x008fc8000ff3e0ff */
[----:B--2---:R-:W-:Y:S01]  /*22e10*/  IADD3.X R15, R15, UR7, RZ, P1, !PT ;  /* 0x000000070f0f7c10 */ /* 0x004fe20008ffe4ff */
[----:B------:R0:W-:Y:S01]  /*22e20*/  STL [R1+0x204], R14 ;  /* 0x0002040e01007387 */ /* 0x0001e20000100800 */
[----:B------:R-:W-:-:S03]  /*22e30*/  ISETP.GE.U32.AND P1, PT, R14, UR8, PT ;  /* 0x000000080e007c0c */ /* 0x000fc6000bf26070 */
[----:B------:R0:W-:Y:S01]  /*22e40*/  STL [R1+0x200], R15 ;  /* 0x0002000f01007387 */ /* 0x0001e20000100800 */
[----:B------:R-:W-:-:S13]  /*22e50*/  ISETP.GE.U32.AND.EX P1, PT, R15, UR9, PT, P1 ;  /* 0x000000090f007c0c */ /* 0x000fda000bf26110 */
[----:B0-----:R-:W-:Y:S05]  /*22e60*/  @P1 BRA `(.L_x_553) ;  /* 0x0000000400641947 */ /* 0x001fea0003800000 */
[----:B------:R-:W0:Y:S01]  /*22e70*/  S2R R8, SR_CTAID.X ;  /* 0x0000000000087919 */ /* 0x000e220000002500 */
[----:B------:R-:W-:Y:S01]  /*22e80*/  ULDC UR8, c[0x0][0x150] ;  /* 0x0000540000087ab9 */ /* 0x000fe20000000800 */
[----:B------:R-:W1:Y:S01]  /*22e90*/  LDC R3, c[0x0][0x144] ;  /* 0x00005100ff037b82 */ /* 0x000e620000000800 */
[----:B------:R-:W-:Y:S01]  /*22ea0*/  UISETP.NE.AND UP0, UPT, UR39, URZ, UPT ;  /* 0x0000003f2700728c */ /* 0x000fe2000bf05270 */
[----:B------:R-:W2:Y:S01]  /*22eb0*/  S2R R5, SR_CTAID.Y ;  /* 0x0000000000057919 */ /* 0x000ea20000002600 */
[----:B------:R-:W-:-:S04]  /*22ec0*/  ULDC UR11, c[0x0][0x630] ;  /* 0x00018c00000b7ab9 */ /* 0x000fc80000000800 */
[----:B------:R-:W-:Y:S01]  /*22ed0*/  PLOP3.LUT P1, PT, PT, PT, UP0, 0x80, 0x0 ;  /* 0x000000000000781c */ /* 0x000fe20003f2f008 */
[----:B------:R-:W3:Y:S01]  /*22ee0*/  LDC R12, c[0x0][0x148] ;  /* 0x00005200ff0c7b82 */ /* 0x000ee20000000800 */
[----:B0-----:R-:W-:Y:S02]  /*22ef0*/  I2FP.F32.U32 R2, R8 ;  /* 0x0000000800027245 */ /* 0x001fe40000201000 */
[----:B--2---:R-:W-:-:S03]  /*22f00*/  I2FP.F32.U32 R4, R5 ;  /* 0x0000000500047245 */ /* 0x004fc60000201000 */
[----:B------:R-:W-:Y:S01]  /*22f10*/  FMUL R2, R2, UR8 ;  /* 0x0000000802027c20 */ /* 0x000fe20008400000 */
[----:B------:R-:W-:Y:S02]  /*22f20*/  ULDC UR8, c[0x0][0x154] ;  /* 0x0000550000087ab9 */ /* 0x000fe40000000800 */
[----:B------:R-:W-:Y:S01]  /*22f30*/  FMUL R10, R4, UR8 ;  /* 0x00000008040a7c20 */ /* 0x000fe20008400000 */
[----:B------:R-:W-:Y:S02]  /*22f40*/  ULDC.64 UR8, c[0x0][0x628] ;  /* 0x00018a0000087ab9 */ /* 0x000fe40000000a00 */
[----:B------:R-:W0:Y:S08]  /*22f50*/  F2I.U32.TRUNC.NTZ R2, R2 ;  /* 0x0000000200027305 */ /* 0x000e30000020f000 */
[----:B------:R-:W2:Y:S01]  /*22f60*/  F2I.U32.TRUNC.NTZ R10, R10 ;  /* 0x0000000a000a7305 */ /* 0x000ea2000020f000 */
[----:B0-----:R-:W-:-:S02]  /*22f70*/  IADD3 R4, -R2, RZ, RZ ;  /* 0x000000ff02047210 */ /* 0x001fc40007ffe1ff */
[----:B------:R-:W-:-:S03]  /*22f80*/  MOV R2, R14 ;  /* 0x0000000e00027202 */ /* 0x000fc60000000f00 */
[----:B-1----:R-:W-:Y:S02]  /*22f90*/  IMAD R8, R3, R4, R8 ;  /* 0x0000000403087224 */ /* 0x002fe400078e0208 */
[----:B--2---:R-:W-:-:S04]  /*22fa0*/  IMAD.MOV R3, RZ, RZ, -R10 ;  /* 0x000000ffff037224 */ /* 0x004fc800078e0a0a */
[----:B---3--:R-:W-:Y:S01]  /*22fb0*/  @P1 IMAD R8, R12, R3, R5 ;  /* 0x000000030c081224 */ /* 0x008fe200078e0205 */
[----:B------:R-:W-:Y:S01]  /*22fc0*/  ISETP.NE.U32.AND P1, PT, RZ, UR8, PT ;  /* 0x00000008ff007c0c */ /* 0x000fe2000bf25070 */
[----:B------:R-:W-:-:S03]  /*22fd0*/  IMAD.MOV.U32 R3, RZ, RZ, R15 ;  /* 0x000000ffff037224 */ /* 0x000fc600078e000f */
[----:B------:R-:W-:-:S13]  /*22fe0*/  ISETP.NE.AND.EX P1, PT, RZ, UR9, PT, P1 ;  /* 0x00000009ff007c0c */ /* 0x000fda000bf25310 */
[----:B------:R-:W-:Y:S05]  /*22ff0*/  @!P1 BRA `(.L_x_554) ;  /* 0x0000000000289947 */ /* 0x000fea0003800000 */
[----:B------:R-:W-:Y:S02]  /*23000*/  ULDC UR10, c[0x0][0x634] ;  /* 0x00018d00000a7ab9 */ /* 0x000fe40000000800 */
[----:B------:R-:W-:-:S04]  /*23010*/  IADD3 R3, P1, R14, UR10, RZ ;  /* 0x0000000a0e037c10 */ /* 0x000fc8000ff3e0ff */
[----:B------:R-:W-:-:S05]  /*23020*/  IADD3.X R11, RZ, R15, RZ, P1, !PT ;  /* 0x0000000fff0b7210 */ /* 0x000fca0000ffe4ff */
[----:B------:R-:W-:-:S04]  /*23030*/  IMAD.WIDE.U32 R4, R11, UR8, RZ ;  /* 0x000000080b047c25 */ /* 0x000fc8000f8e00ff */
[----:B------:R-:W-:-:S04]  /*23040*/  IMAD.WIDE.U32 R4, P1, R3, UR9, R4 ;  /* 0x0000000903047c25 */ /* 0x000fc8000f820004 */
[----:B------:R-:W-:Y:S01]  /*23050*/  IMAD.WIDE.U32 R2, R3, UR8, RZ ;  /* 0x0000000803027c25 */ /* 0x000fe2000f8e00ff */
[----:B------:R-:W-:-:S04]  /*23060*/  MOV R2, R5 ;  /* 0x0000000500027202 */ /* 0x000fc80000000f00 */
[----:B------:R-:W-:Y:S01]  /*23070*/  IADD3 RZ, P3, R3, R4, RZ ;  /* 0x0000000403ff7210 */ /* 0x000fe20007f7e0ff */
[----:B------:R-:W-:-:S04]  /*23080*/  IMAD.X R3, RZ, RZ, RZ, P1 ;  /* 0x000000ffff037224 */ /* 0x000fc800008e06ff */
[----:B------:R-:W-:-:S08]  /*23090*/  IMAD.WIDE.U32.X R2, R11, UR9, R2, P3 ;  /* 0x000000090b027c25 */ /* 0x000fd000098e0402 */
.L_x_554:
[--C-:B------:R-:W-:Y:S01]  /*230a0*/  SHF.R.U64 R10, R2, UR11, R3.reuse ;  /* 0x0000000b020a7c19 */ /* 0x100fe20008001203 */
[----:B------:R-:W-:Y:S01]  /*230b0*/  ULDC.64 UR8, c[0x0][0x620] ;  /* 0x0001880000087ab9 */ /* 0x000fe20000000a00 */
[----:B------:R-:W-:Y:S01]  /*230c0*/  SHF.R.U32.HI R2, RZ, UR11, R3 ;  /* 0x0000000bff027c19 */ /* 0x000fe20008011603 */
[----:B------:R-:W-:Y:S01]  /*230d0*/  IMAD.MOV.U32 R3, RZ, RZ, R15 ;  /* 0x000000ffff037224 */ /* 0x000fe200078e000f */
[----:B------:R-:W-:Y:S01]  /*230e0*/  IADD3 R11, P1, RZ, -R10, RZ ;  /* 0x8000000aff0b7210 */ /* 0x000fe20007f3e0ff */
[----:B------:R-:W-:-:S04]  /*230f0*/  ULDC.64 UR10, c[0x0][0x640] ;  /* 0x00019000000a7ab9 */ /* 0x000fc80000000a00 */
[----:B------:R-:W-:Y:S01]  /*23100*/  IMAD.X R2, RZ, RZ, ~R2, P1 ;  /* 0x000000ffff027224 */ /* 0x000fe200008e0e02 */
[----:B------:R-:W-:-:S03]  /*23110*/  ISETP.NE.U32.AND P1, PT, RZ, UR10, PT ;  /* 0x0000000aff007c0c */ /* 0x000fc6000bf25070 */
[----:B------:R-:W-:Y:S01]  /*23120*/  IMAD R2, R2, UR8, RZ ;  /* 0x0000000802027c24 */ /* 0x000fe2000f8e02ff */
[----:B------:R-:W-:-:S03]  /*23130*/  ISETP.NE.AND.EX P1, PT, RZ, UR11, PT, P1 ;  /* 0x0000000bff007c0c */ /* 0x000fc6000bf25310 */
[----:B------:R-:W-:Y:S01]  /*23140*/  IMAD R5, R11, UR9, R2 ;  /* 0x000000090b057c24 */ /* 0x000fe2000f8e0202 */
[----:B------:R-:W-:-:S05]  /*23150*/  MOV R2, R14 ;  /* 0x0000000e00027202 */ /* 0x000fca0000000f00 */
[----:B------:R-:W-:Y:S01]  /*23160*/  IMAD.WIDE.U32 R2, R11, UR8, R2 ;  /* 0x000000080b027c25 */ /* 0x000fe2000f8e0002 */
[----:B------:R-:W-:-:S04]  /*23170*/  ULDC UR8, c[0x0][0x618] ;  /* 0x0001860000087ab9 */ /* 0x000fc80000000800 */
[----:B------:R-:W-:-:S04]  /*23180*/  IADD3 R3, R3, R5, RZ ;  /* 0x0000000503037210 */ /* 0x000fc80007ffe0ff */
[--C-:B------:R-:W-:Y:S02]  /*23190*/  SHF.R.U64 R11, R2, UR8, R3.reuse ;  /* 0x00000008020b7c19 */ /* 0x100fe40008001203 */
[----:B------:R-:W-:Y:S01]  /*231a0*/  SHF.R.U32.HI R2, RZ, UR8, R3 ;  /* 0x00000008ff027c19 */ /* 0x000fe20008011603 */
[----:B------:R-:W-:-:S03]  /*231b0*/  ULDC UR8, c[0x0][0x608] ;  /* 0x0001820000087ab9 */ /* 0x000fc60000000800 */
[--C-:B------:R-:W-:Y:S02]  /*231c0*/  SHF.R.U64 R12, R11, UR8, R2.reuse ;  /* 0x000000080b0c7c19 */ /* 0x100fe40008001202 */
[----:B------:R-:W-:Y:S01]  /*231d0*/  SHF.R.U32.HI R3, RZ, UR8, R2 ;  /* 0x00000008ff037c19 */ /* 0x000fe20008011602 */
[----:B------:R-:W-:-:S03]  /*231e0*/  ULDC UR8, c[0x0][0x658] ;  /* 0x0001960000087ab9 */ /* 0x000fc60000000800 */
[--C-:B------:R-:W-:Y:S02]  /*231f0*/  SHF.R.U64 R13, R12, UR8, R3.reuse ;  /* 0x000000080c0d7c19 */ /* 0x100fe40008001203 */
[----:B------:R-:W-:-:S03]  /*23200*/  SHF.R.U32.HI R15, RZ, UR8, R3 ;  /* 0x00000008ff0f7c19 */ /* 0x000fc60008011603 */
[----:B------:R-:W-:Y:S01]  /*23210*/  IMAD.MOV.U32 R2, RZ, RZ, R13 ;  /* 0x000000ffff027224 */ /* 0x000fe200078e000d */
[----:B------:R-:W-:Y:S01]  /*23220*/  MOV R3, R15 ;  /* 0x0000000f00037202 */ /* 0x000fe20000000f00 */
[----:B------:R-:W-:Y:S06]  /*23230*/  @!P1 BRA `(.L_x_555) ;  /* 0x0000000000289947 */ /* 0x000fec0003800000 */
[----:B------:R-:W-:Y:S02]  /*23240*/  ULDC UR8, c[0x0][0x64c] ;  /* 0x0001930000087ab9 */ /* 0x000fe40000000800 */
[----:B------:R-:W-:-:S05]  /*23250*/  IADD3 R3, P1, R13, UR8, RZ ;  /* 0x000000080d037c10 */ /* 0x000fca000ff3e0ff */
[----:B------:R-:W-:-:S04]  /*23260*/  IMAD.X R15, RZ, RZ, R15, P1 ;  /* 0x000000ffff0f7224 */ /* 0x000fc800008e060f */
[----:B------:R-:W-:-:S04]  /*23270*/  IMAD.WIDE.U32 R4, R15, UR10, RZ ;  /* 0x0000000a0f047c25 */ /* 0x000fc8000f8e00ff */
[----:B------:R-:W-:-:S04]  /*23280*/  IMAD.WIDE.U32 R4, P1, R3, UR11, R4 ;  /* 0x0000000b03047c25 */ /* 0x000fc8000f820004 */
[----:B------:R-:W-:-:S04]  /*23290*/  IMAD.WIDE.U32 R2, R3, UR10, RZ ;  /* 0x0000000a03027c25 */ /* 0x000fc8000f8e00ff */
[----:B------:R-:W-:Y:S01]  /*232a0*/  IMAD.MOV.U32 R2, RZ, RZ, R5 ;  /* 0x000000ffff027224 */ /* 0x000fe200078e0005 */
[----:B------:R-:W-:Y:S02]  /*232b0*/  IADD3 RZ, P3, R3, R4, RZ ;  /* 0x0000000403ff7210 */ /* 0x000fe40007f7e0ff */
[----:B------:R-:W-:-:S03]  /*232c0*/  IADD3.X R3, RZ, RZ, RZ, P1, !PT ;  /* 0x000000ffff037210 */ /* 0x000fc60000ffe4ff */
[----:B------:R-:W-:-:S08]  /*232d0*/  IMAD.WIDE.U32.X R2, R15, UR11, R2, P3 ;  /* 0x0000000b0f027c25 */ /* 0x000fd000098e0402 */
.L_x_555:
[----:B------:R-:W-:Y:S01]  /*232e0*/  ULDC UR8, c[0x0][0x648] ;  /* 0x0001920000087ab9 */ /* 0x000fe20000000800 */
[----:B------:R-:W-:Y:S01]  /*232f0*/  LOP3.LUT R12, R12, UR6, RZ, 0xc0, !PT ;  /* 0x000000060c0c7c12 */ /* 0x000fe2000f8ec0ff */
[----:B------:R-:W-:Y:S01]  /*23300*/  UISETP.NE.AND UP0, UPT, UR39, URZ, UPT ;  /* 0x0000003f2700728c */ /* 0x000fe2000bf05270 */
[----:B------:R-:W-:Y:S01]  /*23310*/  SHF.R.U64 R3, R2, UR8, R3 ;  /* 0x0000000802037c19 */ /* 0x000fe20008001203 */
[----:B------:R-:W-:Y:S01]  /*23320*/  ULDC UR8, c[0x0][0x638] ;  /* 0x00018e0000087ab9 */ /* 0x000fe20000000800 */
[----:B------:R-:W-:Y:S02]  /*23330*/  IMAD.MOV.U32 R4, RZ, RZ, 0x1 ;  /* 0x00000001ff047424 */ /* 0x000fe400078e00ff */
[C---:B------:R-:W-:Y:S01]  /*23340*/  IADD3 R2, -R3.reuse, RZ, RZ ;  /* 0x000000ff03027210 */ /* 0x040fe20007ffe1ff */
[----:B------:R-:W-:Y:S01]  /*23350*/  IMAD R5, R3, UR5, R12 ;  /* 0x0000000503057c24 */ /* 0x000fe2000f8e020c */
[----:B------:R-:W-:Y:S02]  /*23360*/  PLOP3.LUT P1, PT, PT, PT, UP0, 0x40, 0x0 ;  /* 0x000000000000781c */ /* 0x000fe40003f2e808 */
[----:B------:R-:W-:Y:S01]  /*23370*/  PLOP3.LUT P3, PT, PT, PT, UP0, 0x40, 0x0 ;  /* 0x000000000000781c */ /* 0x000fe20003f6e808 */
[----:B------:R-:W-:Y:S01]  /*23380*/  IMAD R13, R2, UR8, R13 ;  /* 0x00000008020d7c24 */ /* 0x000fe2000f8e020d */
[----:B------:R-:W-:Y:S01]  /*23390*/  ULDC UR8, c[0x0][0x610] ;  /* 0x0001840000087ab9 */ /* 0x000fe20000000800 */
[----:B------:R-:W-:Y:S01]  /*233a0*/  LOP3.LUT R2, R11, UR4, RZ, 0xc0, !PT ;  /* 0x000000040b027c12 */ /* 0x000fe2000f8ec0ff */
[----:B------:R-:W-:Y:S01]  /*233b0*/  IMAD R8, R5, UR8, R8 ;  /* 0x0000000805087c24 */ /* 0x000fe2000f8e0208 */
[----:B------:R-:W-:-:S03]  /*233c0*/  ULDC UR8, c[0x0][0x600] ;  /* 0x0001800000087ab9 */ /* 0x000fc60000000800 */
[----:B------:R-:W-:-:S05]  /*233d0*/  IMAD R13, R13, UR8, R2 ;  /* 0x000000080d0d7c24 */ /* 0x000fca000f8e0202 */
[----:B------:R-:W-:Y:S02]  /*233e0*/  SEL R2, R13, R8, P1 ;  /* 0x000000080d027207 */ /* 0x000fe40000800000 */
[----:B------:R-:W-:-:S07]  /*233f0*/  SEL R3, R8, R13, P3 ;  /* 0x0000000d08037207 */ /* 0x000fce0001800000 */
.L_x_553:
[----:B------:R-:W-:Y:S05]  /*23400*/  BSYNC B1 ;  /* 0x0000000000017941 */ /* 0x000fea0003800000 */
.L_x_552:
[----:B------:R-:W-:-:S13]  /*23410*/  LOP3.LUT P1, RZ, R4, 0xff, RZ, 0xc0, !PT ;  /* 0x000000ff04ff7812 */ /* 0x000fda000782c0ff */
[----:B------:R-:W-:Y:S05]  /*23420*/  @P1 BRA `(.L_x_556) ;  /* 0xfffffff000f81947 */ /* 0x000fea000383ffff */
[----:B------:R-:W-:Y:S05]  /*23430*/  BSYNC B0 ;  /* 0x0000000000007941 */ /* 0x000fea0003800000 */
.L_x_544:
[----:B------:R-:W-:-:S03]  /*23440*/  UMOV UR8, 0xffffffff ;  /* 0xffffffff00087882 */ /* 0x000fc60000000000 */
[----:B------:R-:W-:Y:S05]  /*23450*/  BRA.DIV UR8, `(.L_x_557) ;  /* 0x0000000208f87947 */ /* 0x000fea000b800000 */
[----:B------:R-:W-:-:S13]  /*23460*/  ELECT P6, URZ, PT ;  /* 0x00000000003f782f */ /* 0x000fda00038c0000 */
.L_x_570:
[----:B------:R-:W-:Y:S04]  /*23470*/  BSSY B0, `(.L_x_558) ;  /* 0x0000023000007945 */ /* 0x000fe80003800000 */
[----:B------:R-:W-:Y:S05]  /*23480*/  @!P6 BRA `(.L_x_559) ;  /* 0x000000000084e947 */ /* 0x000fea0003800000 */
[----:B------:R-:W-:-:S04]  /*23490*/  ULOP3.LUT UR8, UR38, 0x2, URZ, 0xfc, !UPT ;  /* 0x0000000226087892 */ /* 0x000fc8000f8efc3f */
[----:B------:R-:W-:-:S06]  /*234a0*/  UISETP.NE.AND UP0, UPT, UR8, 0x3, UPT ;  /* 0x000000030800788c */ /* 0x000fcc000bf05270 */
[----:B------:R-:W-:-:S13]  /*234b0*/  PLOP3.LUT P0, PT, PT, PT, UP0, 0x80, 0x0 ;  /* 0x000000000000781c */ /* 0x000fda0003f0f008 */
[----:B------:R-:W-:Y:S05]  /*234c0*/  @!P0 BRA `(.L_x_560) ;  /* 0x0000000000048947 */ /* 0x000fea0003800000 */
[----:B------:R-:W-:Y:S01]  /*234d0*/  BPT.TRAP 0x1 ;  /* 0x000000040000795c */ /* 0x000fe20000300000 */
.L_x_560:
[----:B------:R-:W0:Y:S01]  /*234e0*/  S2R R3, SR_CgaCtaId ;  /* 0x0000000000037919 */ /* 0x000e220000008800 */
[----:B------:R-:W-:-:S04]  /*234f0*/  MOV R2, 0x400 ;  /* 0x0000040000027802 */ /* 0x000fc80000000f00 */
[----:B0-----:R-:W-:Y:S02]  /*23500*/  LEA R2, R3, R2, 0x18 ;  /* 0x0000000203027211 */ /* 0x001fe400078ec0ff */
[----:B------:R-:W-:Y:S02]  /*23510*/  SHF.L.U32 R3, R0, 0x1f, RZ ;  /* 0x0000001f00037819 */ /* 0x000fe400000006ff */
[----:B------:R-:W-:-:S05]  /*23520*/  IADD3 R2, R2, 0x18, RZ ;  /* 0x0000001802027810 */ /* 0x000fca0007ffe0ff */
[----:B------:R-:W-:-:S04]  /*23530*/  IMAD R4, R7, 0x8, R2 ;  /* 0x0000000807047824 */ /* 0x000fc800078e0202 */
[----:B------:R-:W0:Y:S02]  /*23540*/  SYNCS.PHASECHK.TRANS64.TRYWAIT P0, [R4+URZ], R3 ;  /* 0x00000003040075a7 */ /* 0x000e24000800017f */
[----:B0-----:R-:W-:Y:S05]  /*23550*/  @!P0 BRA `(.L_x_561) ;  /* 0x0000000000d88947 */ /* 0x001fea0003800000 */
.L_x_571:
[----:B------:R-:W-:-:S04]  /*23560*/  IADD3 R7, R7, 0x1, RZ ;  /* 0x0000000107077810 */ /* 0x000fc80007ffe0ff */
[----:B------:R-:W-:-:S04]  /*23570*/  ISETP.NE.AND P0, PT, R7, 0x3, PT ;  /* 0x000000030700780c */ /* 0x000fc80003f05270 */
[----:B0-----:R-:W-:Y:S02]  /*23580*/  SEL R3, RZ, 0x1, P0 ;  /* 0x00000001ff037807 */ /* 0x001fe40000000000 */
[----:B------:R-:W-:Y:S02]  /*23590*/  SEL R7, R7, RZ, P0 ;  /* 0x000000ff07077207 */ /* 0x000fe40000000000 */
[----:B------:R-:W-:-:S03]  /*235a0*/  LOP3.LUT R5, R0, R3, RZ, 0x3c, !PT ;  /* 0x0000000300057212 */ /* 0x000fc600078e3cff */
[----:B------:R-:W-:Y:S01]  /*235b0*/  IMAD R3, R7, 0x8, R2 ;  /* 0x0000000807037824 */ /* 0x000fe200078e0202 */
[----:B------:R-:W-:-:S04]  /*235c0*/  SHF.L.U32 R0, R5, 0x1f, RZ ;  /* 0x0000001f05007819 */ /* 0x000fc800000006ff */
[----:B------:R-:W0:Y:S02]  /*235d0*/  SYNCS.PHASECHK.TRANS64.TRYWAIT P0, [R3+URZ], R0 ;  /* 0x00000000030075a7 */ /* 0x000e24000800017f */
[----:B0-----:R-:W-:Y:S05]  /*235e0*/  @!P0 BRA `(.L_x_562) ;  /* 0x0000000000c88947 */ /* 0x001fea0003800000 */
.L_x_572:
[----:B0-----:R-:W-:-:S04]  /*235f0*/  IADD3 R0, R7, 0x1, RZ ;  /* 0x0000000107007810 */ /* 0x001fc80007ffe0ff */
[----:B------:R-:W-:-:S04]  /*23600*/  ISETP.NE.AND P0, PT, R0, 0x3, PT ;  /* 0x000000030000780c */ /* 0x000fc80003f05270 */
[----:B------:R-:W-:Y:S02]  /*23610*/  SEL R4, RZ, 0x1, P0 ;  /* 0x00000001ff047807 */ /* 0x000fe40000000000 */
[----:B------:R-:W-:Y:S02]  /*23620*/  SEL R3, R0, RZ, P0 ;  /* 0x000000ff00037207 */ /* 0x000fe40000000000 */
[----:B------:R-:W-:-:S03]  /*23630*/  LOP3.LUT R0, R5, R4, RZ, 0x3c, !PT ;  /* 0x0000000405007212 */ /* 0x000fc600078e3cff */
[----:B------:R-:W-:Y:S01]  /*23640*/  IMAD R3, R3, 0x8, R2 ;  /* 0x0000000803037824 */ /* 0x000fe200078e0202 */
[----:B------:R-:W-:-:S07]  /*23650*/  SHF.L.U32 R0, R0, 0x1f, RZ ;  /* 0x0000001f00007819 */ /* 0x000fce00000006ff */
.L_x_563:
[----:B0-----:R0:W1:Y:S02]  /*23660*/  SYNCS.PHASECHK.TRANS64.TRYWAIT P0, [R3+URZ], R0 ;  /* 0x00000000030075a7 */ /* 0x001064000800017f */
[----:B-1----:R-:W-:Y:S05]  /*23670*/  @!P0 NANOSLEEP.SYNCS 0x989680 ;  /* 0x009896800000895d */ /* 0x002fea0003900000 */
[----:B------:R-:W1:Y:S02]  /*23680*/  @!P0 SYNCS.PHASECHK.TRANS64 P0, [R3+URZ], R0 ;  /* 0x00000000030085a7 */ /* 0x000e64000800007f */
[----:B-1----:R-:W-:Y:S05]  /*23690*/  @!P0 BRA `(.L_x_563) ;  /* 0xfffffffc00f08947 */ /* 0x002fea000383ffff */
.L_x_559:
[----:B------:R-:W-:Y:S05]  /*236a0*/  BSYNC B0 ;  /* 0x0000000000007941 */ /* 0x000fea0003800000 */
.L_x_558:
[----:B------:R-:W-:Y:S05]  /*236b0*/  EXIT ;  /* 0x000000000000794d */ /* 0x000fea0003800000 */
.L_x_17:
[----:B-1----:R1:W4:Y:S02]  /*236c0*/  SYNCS.PHASECHK.TRANS64.TRYWAIT P1, [R3+URZ], R0 ;  /* 0x00000000030075a7 */ /* 0x002324000802017f */
[----:B----4-:R-:W-:Y:S05]  /*236d0*/  @!P1 NANOSLEEP.SYNCS 0x989680 ;  /* 0x009896800000995d */ /* 0x010fea0003900000 */
[----:B------:R-:W4:Y:S02]  /*236e0*/  @!P1 SYNCS.PHASECHK.TRANS64 P1, [R3+URZ], R0 ;  /* 0x00000000030095a7 */ /* 0x000f24000802007f */
[----:B----4-:R-:W-:Y:S05]  /*236f0*/  @!P1 BRA `(.L_x_17) ;  /* 0xfffffffc00f09947 */ /* 0x010fea000383ffff */
[----:B------:R-:W-:Y:S05]  /*23700*/  BRA `(.L_x_16) ;  /* 0xfffffddc003c7947 */ /* 0x000fea000383ffff */
.L_x_22:
[----:B-1----:R-:W-:-:S04]  /*23710*/  MOV R4, UR10 ;  /* 0x0000000a00047c02 */ /* 0x002fc80008000f00 */
[----:B------:R1:W2:Y:S03]  /*23720*/  SYNCS.PHASECHK.TRANS64.TRYWAIT P1, [R4+URZ], R3 ;  /* 0x00000003040075a7 */ /* 0x0002a6000802017f */
[----:B--2---:R-:W-:Y:S05]  /*23730*/  @!P1 NANOSLEEP.SYNCS 0x989680 ;  /* 0x009896800000995d */ /* 0x004fea0003900000 */
[----:B------:R-:W2:Y:S02]  /*23740*/  @!P1 SYNCS.PHASECHK.TRANS64 P1, [R4+URZ], R3 ;  /* 0x00000003040095a7 */ /* 0x000ea4000802007f */
[----:B--2---:R-:W-:Y:S05]  /*23750*/  @!P1 BRA `(.L_x_22) ;  /* 0xfffffffc00ec9947 */ /* 0x004fea000383ffff */
[----:B------:R-:W-:Y:S05]  /*23760*/  BRA `(.L_x_21) ;  /* 0xfffffe5000ac7947 */ /* 0x000fea000383ffff */
.L_x_545:
[----:B------:R-:W-:Y:S01]  /*23770*/  BSSY B1, `(.L_x_564) ;  /* 0x0000006000017945 */ /* 0x000fe20003800000 */
[----:B------:R-:W-:-:S07]  /*23780*/  IMAD.MOV.U32 R15, RZ, RZ, -0x1 ;  /* 0xffffffffff0f7424 */ /* 0x000fce00078e00ff */
[----:B------:R-:W-:Y:S05]  /*23790*/  WARPSYNC.COLLECTIVE R15, `(.L_x_565) ;  /* 0x000000000f0c7348 */ /* 0x000fea0003c00000 */
[----:B------:R-:W-:Y:S02]  /*237a0*/  ELECT P6, UR62, PT ;  /* 0x00000000003e782f */ /* 0x000fe400038c0000 */
[----:B------:R-:W-:Y:S01]  /*237b0*/  MOV R14, UR62 ;  /* 0x0000003e000e7c02 */ /* 0x000fe20008000f00 */
[----:B------:R-:W-:Y:S10]  /*237c0*/  ENDCOLLECTIVE ;  /* 0x000000000000791b */ /* 0x000ff40003800000 */
.L_x_565:
[----:B------:R-:W-:Y:S05]  /*237d0*/  BSYNC B1 ;  /* 0x0000000000017941 */ /* 0x000fea0003800000 */
.L_x_564:
[----:B------:R-:W-:Y:S05]  /*237e0*/  BRA `(.L_x_566) ;  /* 0xfffffff000147947 */ /* 0x000fea000383ffff */
.L_x_548:
[----:B-1----:R1:W2:Y:S02]  /*237f0*/  SYNCS.PHASECHK.TRANS64.TRYWAIT P1, [R14+URZ+0x18], R11 ;  /* 0x0000180b0e0075a7 */ /* 0x0022a4000802017f */
[----:B--2---:R-:W-:Y:S05]  /*23800*/  @!P1 NANOSLEEP.SYNCS 0x989680 ;  /* 0x009896800000995d */ /* 0x004fea0003900000 */
[----:B------:R-:W2:Y:S02]  /*23810*/  @!P1 SYNCS.PHASECHK.TRANS64 P1, [R14+URZ+0x18], R11 ;  /* 0x0000180b0e0095a7 */ /* 0x000ea4000802007f */
[----:B--2---:R-:W-:Y:S05]  /*23820*/  @!P1 BRA `(.L_x_548) ;  /* 0xfffffffc00f09947 */ /* 0x004fea000383ffff */
[----:B------:R-:W-:Y:S05]  /*23830*/  BRA `(.L_x_567) ;  /* 0xfffffff000487947 */ /* 0x000fea000383ffff */
.L_x_557:
[----:B------:R-:W-:Y:S01]  /*23840*/  BSSY B0, `(.L_x_568) ;  /* 0x0000006000007945 */ /* 0x000fe20003800000 */
[----:B------:R-:W-:-:S07]  /*23850*/  MOV R15, 0xffffffff ;  /* 0xffffffff000f7802 */ /* 0x000fce0000000f00 */
[----:B------:R-:W-:Y:S05]  /*23860*/  WARPSYNC.COLLECTIVE R15, `(.L_x_569) ;  /* 0x000000000f0c7348 */ /* 0x000fea0003c00000 */
[----:B------:R-:W-:Y:S02]  /*23870*/  ELECT P6, UR62, PT ;  /* 0x00000000003e782f */ /* 0x000fe400038c0000 */
[----:B------:R-:W-:Y:S01]  /*23880*/  MOV R14, UR62 ;  /* 0x0000003e000e7c02 */ /* 0x000fe20008000f00 */
[----:B------:R-:W-:Y:S10]  /*23890*/  ENDCOLLECTIVE ;  /* 0x000000000000791b */ /* 0x000ff40003800000 */
.L_x_569:
[----:B------:R-:W-:Y:S05]  /*238a0*/  BSYNC B0 ;  /* 0x0000000000007941 */ /* 0x000fea0003800000 */
.L_x_568:
[----:B------:R-:W-:Y:S05]  /*238b0*/  BRA `(.L_x_570) ;  /* 0xfffffff800ec7947 */ /* 0x000fea000383ffff */
.L_x_561:
[----:B0-----:R0:W1:Y:S02]  /*238c0*/  SYNCS.PHASECHK.TRANS64.TRYWAIT P0, [R4+URZ], R3 ;  /* 0x00000003040075a7 */ /* 0x001064000800017f */
[----:B-1----:R-:W-:Y:S05]  /*238d0*/  @!P0 NANOSLEEP.SYNCS 0x989680 ;  /* 0x009896800000895d */ /* 0x002fea0003900000 */
[----:B------:R-:W1:Y:S02]  /*238e0*/  @!P0 SYNCS.PHASECHK.TRANS64 P0, [R4+URZ], R3 ;  /* 0x00000003040085a7 */ /* 0x000e64000800007f */
[----:B-1----:R-:W-:Y:S05]  /*238f0*/  @!P0 BRA `(.L_x_561) ;  /* 0xfffffffc00f08947 */ /* 0x002fea000383ffff */
[----:B------:R-:W-:Y:S05]  /*23900*/  BRA `(.L_x_571) ;  /* 0xfffffffc00147947 */ /* 0x000fea000383ffff */
.L_x_562:
[----:B0-----:R0:W1:Y:S02]  /*23910*/  SYNCS.PHASECHK.TRANS64.TRYWAIT P0, [R3+URZ], R0 ;  /* 0x00000000030075a7 */ /* 0x001064000800017f */
[----:B-1----:R-:W-:Y:S05]  /*23920*/  @!P0 NANOSLEEP.SYNCS 0x989680 ;  /* 0x009896800000895d */ /* 0x002fea0003900000 */
[----:B------:R-:W1:Y:S02]  /*23930*/  @!P0 SYNCS.PHASECHK.TRANS64 P0, [R3+URZ], R0 ;  /* 0x00000000030085a7 */ /* 0x000e64000800007f */
[----:B-1----:R-:W-:Y:S05]  /*23940*/  @!P0 BRA `(.L_x_562) ;  /* 0xfffffffc00f08947 */ /* 0x002fea000383ffff */
[----:B------:R-:W-:Y:S05]  /*23950*/  BRA `(.L_x_572) ;  /* 0xfffffffc00247947 */ /* 0x000fea000383ffff */
.L_x_573:
[----:B------:R-:W-:-:S00]  /*23960*/  BRA `(.L_x_573) ;  /* 0xfffffffc00fc7947 */ /* 0x000fc0000383ffff */
[----:B------:R-:W-:-:S00]  /*23970*/  NOP ;  /* 0x0000000000007918 */ /* 0x000fc00000000000 */
        /* <DEDUP_REMOVED lines=8> */
.L_x_574:


//--------------------- .nv.global.init           --------------------------
	.section	.nv.global.init,"aw",@progbits
.nv.global.init:
	.type		$str$22,@object
	.size		$str$22,($str$23 - $str$22)
$str$22:
        /*0000*/ 	.byte	0x6b, 0x5f, 0x74, 0x69, 0x6c, 0x65, 0x5f, 0x63, 0x6f, 0x75, 0x6e, 0x74, 0x20, 0x3e, 0x3d, 0x20
        /*0010*/ 	.byte	0x31, 0x00
	.type		$str$23,@object
	.size		$str$23,(__unnamed_1 - $str$23)
$str$23:
        /*0012*/ 	.byte	0x2f, 0x74, 0x6d, 0x70, 0x2f, 0x63, 0x75, 0x74, 0x6c, 0x61, 0x73, 0x73, 0x5f, 0x73, 0x77, 0x65
        /*0022*/ 	.byte	0x65, 0x70, 0x5f, 0x73, 0x72, 0x63, 0x2f, 0x69, 0x6e, 0x63, 0x6c, 0x75, 0x64, 0x65, 0x2f, 0x63
        /*0032*/ 	.byte	0x75, 0x74, 0x6c, 0x61, 0x73, 0x73, 0x2f, 0x67, 0x65, 0x6d, 0x6d, 0x2f, 0x63, 0x6f, 0x6c, 0x6c
        /*0042*/ 	.byte	0x65, 0x63, 0x74, 0x69, 0x76, 0x65, 0x2f, 0x73, 0x6d, 0x39, 0x30, 0x5f, 0x6d, 0x6d, 0x61, 0x5f
        /*0052*/ 	.byte	0x74, 0x6d, 0x61, 0x5f, 0x67, 0x6d, 0x6d, 0x61, 0x5f, 0x73, 0x73, 0x5f, 0x77, 0x61, 0x72, 0x70
        /*0062*/ 	.byte	0x73, 0x70, 0x65, 0x63, 0x69, 0x61, 0x6c, 0x69, 0x7a, 0x65, 0x64, 0x2e, 0x68, 0x70, 0x70, 0x00
	.type		__unnamed_1,@object
	.size		__unnamed_1,(.L_0 - __unnamed_1)
__unnamed_1:
        /* <DEDUP_REMOVED lines=180> */
        /*0bb2*/ 	.byte	0x75, 0x74, 0x65, 0x3a, 0x3a, 0x69, 0x64, 0x65, 0x6e, 0x74, 0x69, 0x74, 0x79, 0x5d, 0x00
.L_0:


//--------------------- .nv.shared._ZN7cutlass13device_kernelINS_4gemm6kernel13GemmUniversalIN4cute5tupleIJiiiiEEENS1_10collective13CollectiveMmaINS1_34MainloopSm90TmaGmmaWarpSpecializedILi3ENS5_IJNS4_1CILi1EEESB_SB_EEENS1_35KernelTmaWarpSpecializedCooperativeEEENS5_IJNSA_ILi256EEESF_NSA_ILi128EEEEEENS_6half_tENS5_IJlSB_lEEESI_SJ_NS4_8TiledMMAINS4_8MMA_AtomIJNS4_4SM904GMMA26MMA_64x256x16_F32F16F16_SSILNSN_5MajorE0ELSP_0ELNSN_7ScaleInE1ELSQ_1EEEEEENS4_6LayoutINS5_IJNSA_ILi2EEESB_SB_EEENS5_IJSB_NSA_ILi0EEESW_EEEEENS5_IJNS4_10UnderscoreESZ_SZ_EEEEENS4_13SM90_TMA_LOADENS4_14ComposedLayoutINS4_7SwizzleILi3ELi4ELi3EEENS4_18smem_ptr_flag_bitsILi16EEENST_INS5_IJNSA_ILi8EEENSA_ILi64EEEEEENS5_IJS19_SB_EEEEEEEvNS4_8identityES12_S1D_vS1E_EENS_8epilogue10collective6detail29Sm90TmaWarpSpecializedAdapterINS1H_15DefaultEpilogueISI_SJ_SJ_NS1G_6thread17LinearCombinationISI_Li1EffLNS1L_9ScaleType4KindE0ELNS_15FloatRoundStyleE2ESI_EENS1_15EpilogueDefaultEEEEEvvEEEEvNT_6ParamsE --------------------------
	.section	.nv.shared._ZN7cutlass13device_kernelINS_4gemm6kernel13GemmUniversalIN4cute5tupleIJiiiiEEENS1_10collective13CollectiveMmaINS1_34MainloopSm90TmaGmmaWarpSpecializedILi3ENS5_IJNS4_1CILi1EEESB_SB_EEENS1_35KernelTmaWarpSpecializedCooperativeEEENS5_IJNSA_ILi256EEESF_NSA_ILi128EEEEEENS_6half_tENS5_IJlSB_lEEESI_SJ_NS4_8TiledMMAINS4_8MMA_AtomIJNS4_4SM904GMMA26MMA_64x256x16_F32F16F16_SSILNSN_5MajorE0ELSP_0ELNSN_7ScaleInE1ELSQ_1EEEEEENS4_6LayoutINS5_IJNSA_ILi2EEESB_SB_EEENS5_IJSB_NSA_ILi0EEESW_EEEEENS5_IJNS4_10UnderscoreESZ_SZ_EEEEENS4_13SM90_TMA_LOADENS4_14ComposedLayoutINS4_7SwizzleILi3ELi4ELi3EEENS4_18smem_ptr_flag_bitsILi16EEENST_INS5_IJNSA_ILi8EEENSA_ILi64EEEEEENS5_IJS19_SB_EEEEEEEvNS4_8identityES12_S1D_vS1E_EENS_8epilogue10collective6detail29Sm90TmaWarpSpecializedAdapterINS1H_15DefaultEpilogueISI_SJ_SJ_NS1G_6thread17LinearCombinationISI_Li1EffLNS1L_9ScaleType4KindE0ELNS_15FloatRoundStyleE2ESI_EENS1_15EpilogueDefaultEEEEEvvEEEEvNT_6ParamsE,"aw",@nobits
	.sectionflags	@""
	.align	16
	.zero		1024


//--------------------- .nv.shared.reserved.0     --------------------------
	.section	.nv.shared.reserved.0,"aw",@nobits
	.weak		__nv_reservedSMEM_offset_0_alias
	.size		__nv_reservedSMEM_offset_0_alias, 0, 0
	.other		__nv_reservedSMEM_offset_0_alias,@"STO_CUDA_RESERVED_SHARED STV_DEFAULT"
__nv_reservedSMEM_offset_0_alias:
	.zero		0


//--------------------- .nv.global                --------------------------
	.section	.nv.global,"aw",@nobits
.nv.global:
	.type		_ZN39_INTERNAL_f8ca94b6_4_k_cu_c4576526_28214cute1_E,@object
	.size		_ZN39_INTERNAL_f8ca94b6_4_k_cu_c4576526_28214cute1_E,(_ZN39_INTERNAL_f8ca94b6_4_k_cu_c4576526_28214cuda3std3__45__cpo6cbeginE - _ZN39_INTERNAL_f8ca94b6_4_k_cu_c4576526_28214cute1_E)
_ZN39_INTERNAL_f8ca94b6_4_k_cu_c4576526_28214cute1_E:
	.zero		1
	.type		_ZN39_INTERNAL_f8ca94b6_4_k_cu_c4576526_28214cuda3std3__45__cpo6cbeginE,@object
	.size		_ZN39_INTERNAL_f8ca94b6_4_k_cu_c4576526_28214cuda3std3__45__cpo6cbeginE,(_ZN39_INTERNAL_f8ca94b6_4_k_cu_c4576526_28214cuda3std3__48in_placeE - _ZN39_INTERNAL_f8ca94b6_4_k_cu_c4576526_28214cuda3std3__45__cpo6cbeginE)
_ZN39_INTERNAL_f8ca94b6_4_k_cu_c4576526_28214cuda3std3__45__cpo6cbeginE:
	.zero		1
	.type		_ZN39_INTERNAL_f8ca94b6_4_k_cu_c4576526_28214cuda3std3__48in_placeE,@object
	.size		_ZN39_INTERNAL_f8ca94b6_4_k_cu_c4576526_28214cuda3std3__48in_placeE,(_ZN39_INTERNAL_f8ca94b6_4_k_cu_c4576526_28214cuda3std6ranges3__45__cpo9iter_moveE - _ZN39_INTERNAL_f8ca94b6_4_k_cu_c4576526_28214cuda3std3__48in_placeE)
_ZN39_INTERNAL_f8ca94b6_4_k_cu_c4576526_28214cuda3std3__48in_placeE:
	.zero		1
	.type		_ZN39_INTERNAL_f8ca94b6_4_k_cu_c4576526_28214cuda3std6ranges3__45__cpo9iter_moveE,@object
	.size		_ZN39_INTERNAL_f8ca94b6_4_k_cu_c4576526_28214cuda3std6ranges3__45__cpo9iter_moveE,(_ZN39_INTERNAL_f8ca94b6_4_k_cu_c4576526_28214cuda3std3__45__cpo5beginE - _ZN39_INTERNAL_f8ca94b6_4_k_cu_c4576526_28214cuda3std6ranges3__45__cpo9iter_moveE)
_ZN39_INTERNAL_f8ca94b6_4_k_cu_c4576526_28214cuda3std6ranges3__45__cpo9iter_moveE:
	.zero		1
	.type		_ZN39_INTERNAL_f8ca94b6_4_k_cu_c4576526_28214cuda3std3__45__cpo5beginE,@object
	.size		_ZN39_INTERNAL_f8ca94b6_4_k_cu_c4576526_28214cuda3std3__45__cpo5beginE,(_ZN39_INTERNAL_f8ca94b6_4_k_cu_c4576526_28214cuda3std3__441_GLOBAL__N__f8ca94b6_4_k_cu_c4576526_28216ignoreE - _ZN39_INTERNAL_f8ca94b6_4_k_cu_c4576526_28214cuda3std3__45__cpo5beginE)
_ZN39_INTERNAL_f8ca94b6_4_k_cu_c4576526_28214cuda3std3__45__cpo5beginE:
	.zero		1
	.type		_ZN39_INTERNAL_f8ca94b6_4_k_cu_c4576526_28214cuda3std3__441_GLOBAL__N__f8ca94b6_4_k_cu_c4576526_28216ignoreE,@object
	.size		_ZN39_INTERNAL_f8ca94b6_4_k_cu_c4576526_28214cuda3std3__441_GLOBAL__N__f8ca94b6_4_k_cu_c4576526_28216ignoreE,(_ZN39_INTERNAL_f8ca94b6_4_k_cu_c4576526_28214cute7productE - _ZN39_INTERNAL_f8ca94b6_4_k_cu_c4576526_28214cuda3std3__441_GLOBAL__N__f8ca94b6_4_k_cu_c4576526_28216ignoreE)
_ZN39_INTERNAL_f8ca94b6_4_k_cu_c4576526_28214cuda3std3__441_GLOBAL__N__f8ca94b6_4_k_cu_c4576526_28216ignoreE:
	.zero		1
	.type		_ZN39_INTERNAL_f8ca94b6_4_k_cu_c4576526_28214cute7productE,@object
	.size		_ZN39_INTERNAL_f8ca94b6_4_k_cu_c4576526_28214cute7productE,(_ZN39_INTERNAL_f8ca94b6_4_k_cu_c4576526_28214cuda3std3__45__cpo3endE - _ZN39_INTERNAL_f8ca94b6_4_k_cu_c4576526_28214cute7productE)
_ZN39_INTERNAL_f8ca94b6_4_k_cu_c4576526_28214cute7productE:
	.zero		1
	.type		_ZN39_INTERNAL_f8ca94b6_4_k_cu_c4576526_28214cuda3std3__45__cpo3endE,@object
	.size		_ZN39_INTERNAL_f8ca94b6_4_k_cu_c4576526_28214cuda3std3__45__cpo3endE,(_ZN39_INTERNAL_f8ca94b6_4_k_cu_c4576526_28214cuda3std3__419piecewise_constructE - _ZN39_INTERNAL_f8ca94b6_4_k_cu_c4576526_28214cuda3std3__45__cpo3endE)
_ZN39_INTERNAL_f8ca94b6_4_k_cu_c4576526_28214cuda3std3__45__cpo3endE:
	.zero		1
	.type		_ZN39_INTERNAL_f8ca94b6_4_k_cu_c4576526_28214cuda3std3__419piecewise_constructE,@object
	.size		_ZN39_INTERNAL_f8ca94b6_4_k_cu_c4576526_28214cuda3std3__419piecewise_constructE,(_ZN39_INTERNAL_f8ca94b6_4_k_cu_c4576526_28214cuda3std3__45__cpo4cendE - _ZN39_INTERNAL_f8ca94b6_4_k_cu_c4576526_28214cuda3std3__419piecewise_constructE)
_ZN39_INTERNAL_f8ca94b6_4_k_cu_c4576526_28214cuda3std3__419piecewise_constructE:
	.zero		1
	.type		_ZN39_INTERNAL_f8ca94b6_4_k_cu_c4576526_28214cuda3std3__45__cpo4cendE,@object
	.size		_ZN39_INTERNAL_f8ca94b6_4_k_cu_c4576526_28214cuda3std3__45__cpo4cendE,(_ZN39_INTERNAL_f8ca94b6_4_k_cu_c4576526_28214cuda3std6ranges3__45__cpo4swapE - _ZN39_INTERNAL_f8ca94b6_4_k_cu_c4576526_28214cuda3std3__45__cpo4cendE)
_ZN39_INTERNAL_f8ca94b6_4_k_cu_c4576526_28214cuda3std3__45__cpo4cendE:
	.zero		1
	.type		_ZN39_INTERNAL_f8ca94b6_4_k_cu_c4576526_28214cuda3std6ranges3__45__cpo4swapE,@object
	.size		_ZN39_INTERNAL_f8ca94b6_4_k_cu_c4576526_28214cuda3std6ranges3__45__cpo4swapE,(.L_8 - _ZN39_INTERNAL_f8ca94b6_4_k_cu_c4576526_28214cuda3std6ranges3__45__cpo4swapE)
_ZN39_INTERNAL_f8ca94b6_4_k_cu_c4576526_28214cuda3std6ranges3__45__cpo4swapE:
	.zero		1
.L_8:


//--------------------- .nv.constant0._ZN7cutlass13device_kernelINS_4gemm6kernel13GemmUniversalIN4cute5tupleIJiiiiEEENS1_10collective13CollectiveMmaINS1_34MainloopSm90TmaGmmaWarpSpecializedILi3ENS5_IJNS4_1CILi1EEESB_SB_EEENS1_35KernelTmaWarpSpecializedCooperativeEEENS5_IJNSA_ILi256EEESF_NSA_ILi128EEEEEENS_6half_tENS5_IJlSB_lEEESI_SJ_NS4_8TiledMMAINS4_8MMA_AtomIJNS4_4SM904GMMA26MMA_64x256x16_F32F16F16_SSILNSN_5MajorE0ELSP_0ELNSN_7ScaleInE1ELSQ_1EEEEEENS4_6LayoutINS5_IJNSA_ILi2EEESB_SB_EEENS5_IJSB_NSA_ILi0EEESW_EEEEENS5_IJNS4_10UnderscoreESZ_SZ_EEEEENS4_13SM90_TMA_LOADENS4_14ComposedLayoutINS4_7SwizzleILi3ELi4ELi3EEENS4_18smem_ptr_flag_bitsILi16EEENST_INS5_IJNSA_ILi8EEENSA_ILi64EEEEEENS5_IJS19_SB_EEEEEEEvNS4_8identityES12_S1D_vS1E_EENS_8epilogue10collective6detail29Sm90TmaWarpSpecializedAdapterINS1H_15DefaultEpilogueISI_SJ_SJ_NS1G_6thread17LinearCombinationISI_Li1EffLNS1L_9ScaleType4KindE0ELNS_15FloatRoundStyleE2ESI_EENS1_15EpilogueDefaultEEEEEvvEEEEvNT_6ParamsE --------------------------
	.section	.nv.constant0._ZN7cutlass13device_kernelINS_4gemm6kernel13GemmUniversalIN4cute5tupleIJiiiiEEENS1_10collective13CollectiveMmaINS1_34MainloopSm90TmaGmmaWarpSpecializedILi3ENS5_IJNS4_1CILi1EEESB_SB_EEENS1_35KernelTmaWarpSpecializedCooperativeEEENS5_IJNSA_ILi256EEESF_NSA_ILi128EEEEEENS_6half_tENS5_IJlSB_lEEESI_SJ_NS4_8TiledMMAINS4_8MMA_AtomIJNS4_4SM904GMMA26MMA_64x256x16_F32F16F16_SSILNSN_5MajorE0ELSP_0ELNSN_7ScaleInE1ELSQ_1EEEEEENS4_6LayoutINS5_IJNSA_ILi2EEESB_SB_EEENS5_IJSB_NSA_ILi0EEESW_EEEEENS5_IJNS4_10UnderscoreESZ_SZ_EEEEENS4_13SM90_TMA_LOADENS4_14ComposedLayoutINS4_7SwizzleILi3ELi4ELi3EEENS4_18smem_ptr_flag_bitsILi16EEENST_INS5_IJNSA_ILi8EEENSA_ILi64EEEEEENS5_IJS19_SB_EEEEEEEvNS4_8identityES12_S1D_vS1E_EENS_8epilogue10collective6detail29Sm90TmaWarpSpecializedAdapterINS1H_15DefaultEpilogueISI_SJ_SJ_NS1G_6thread17LinearCombinationISI_Li1EffLNS1L_9ScaleType4KindE0ELNS_15FloatRoundStyleE2ESI_EENS1_15EpilogueDefaultEEEEEvvEEEEvNT_6ParamsE,"a",@progbits
	.sectionflags	@""
	.align	4
.nv.constant0._ZN7cutlass13device_kernelINS_4gemm6kernel13GemmUniversalIN4cute5tupleIJiiiiEEENS1_10collective13CollectiveMmaINS1_34MainloopSm90TmaGmmaWarpSpecializedILi3ENS5_IJNS4_1CILi1EEESB_SB_EEENS1_35KernelTmaWarpSpecializedCooperativeEEENS5_IJNSA_ILi256EEESF_NSA_ILi128EEEEEENS_6half_tENS5_IJlSB_lEEESI_SJ_NS4_8TiledMMAINS4_8MMA_AtomIJNS4_4SM904GMMA26MMA_64x256x16_F32F16F16_SSILNSN_5MajorE0ELSP_0ELNSN_7ScaleInE1ELSQ_1EEEEEENS4_6LayoutINS5_IJNSA_ILi2EEESB_SB_EEENS5_IJSB_NSA_ILi0EEESW_EEEEENS5_IJNS4_10UnderscoreESZ_SZ_EEEEENS4_13SM90_TMA_LOADENS4_14ComposedLayoutINS4_7SwizzleILi3ELi4ELi3EEENS4_18smem_ptr_flag_bitsILi16EEENST_INS5_IJNSA_ILi8EEENSA_ILi64EEEEEENS5_IJS19_SB_EEEEEEEvNS4_8identityES12_S1D_vS1E_EENS_8epilogue10collective6detail29Sm90TmaWarpSpecializedAdapterINS1H_15DefaultEpilogueISI_SJ_SJ_NS1G_6thread17LinearCombinationISI_Li1EffLNS1L_9ScaleType4KindE0ELNS_15FloatRoundStyleE2ESI_EENS1_15EpilogueDefaultEEEEEvvEEEEvNT_6ParamsE:
	.zero		1664


//--------------------- SYMBOLS --------------------------

	.type		.nv.reservedSmem.offset0,@object
	.size		.nv.reservedSmem.offset0,0x4
	.type		__assertfail,@function
